//
// Generated by NVIDIA NVVM Compiler
//
// Compiler Build ID: CL-36424714
// Cuda compilation tools, release 13.0, V13.0.88
// Based on NVVM 20.0.0
//

.version 9.0
.target sm_100
.address_size 64

	// .globl	_ZN9flashcore13v9_1_verified31fused_attention_verified_kernelEPK6__halfS3_S3_PS1_iiiif
.extern .shared .align 16 .b8 _ZN9flashcore13v9_1_verified9smem_baseE[];

.visible .entry _ZN9flashcore13v9_1_verified31fused_attention_verified_kernelEPK6__halfS3_S3_PS1_iiiif(
	.param .u64 .ptr .align 1 _ZN9flashcore13v9_1_verified31fused_attention_verified_kernelEPK6__halfS3_S3_PS1_iiiif_param_0,
	.param .u64 .ptr .align 1 _ZN9flashcore13v9_1_verified31fused_attention_verified_kernelEPK6__halfS3_S3_PS1_iiiif_param_1,
	.param .u64 .ptr .align 1 _ZN9flashcore13v9_1_verified31fused_attention_verified_kernelEPK6__halfS3_S3_PS1_iiiif_param_2,
	.param .u64 .ptr .align 1 _ZN9flashcore13v9_1_verified31fused_attention_verified_kernelEPK6__halfS3_S3_PS1_iiiif_param_3,
	.param .u32 _ZN9flashcore13v9_1_verified31fused_attention_verified_kernelEPK6__halfS3_S3_PS1_iiiif_param_4,
	.param .u32 _ZN9flashcore13v9_1_verified31fused_attention_verified_kernelEPK6__halfS3_S3_PS1_iiiif_param_5,
	.param .u32 _ZN9flashcore13v9_1_verified31fused_attention_verified_kernelEPK6__halfS3_S3_PS1_iiiif_param_6,
	.param .u32 _ZN9flashcore13v9_1_verified31fused_attention_verified_kernelEPK6__halfS3_S3_PS1_iiiif_param_7,
	.param .f32 _ZN9flashcore13v9_1_verified31fused_attention_verified_kernelEPK6__halfS3_S3_PS1_iiiif_param_8
)
.maxntid 512
.minnctapersm 1
{
	.local .align 8 .b8 	__local_depot0[88];
	.reg .b64 	%SP;
	.reg .b64 	%SPL;
	.reg .pred 	%p<92>;
	.reg .b16 	%rs<15>;
	.reg .b32 	%r<432>;
	.reg .b32 	%f<442>;
	.reg .b64 	%rd<211>;

	mov.u64 	%SPL, __local_depot0;
	ld.param.u64 	%rd38, [_ZN9flashcore13v9_1_verified31fused_attention_verified_kernelEPK6__halfS3_S3_PS1_iiiif_param_0];
	ld.param.u64 	%rd37, [_ZN9flashcore13v9_1_verified31fused_attention_verified_kernelEPK6__halfS3_S3_PS1_iiiif_param_1];
	ld.param.u64 	%rd39, [_ZN9flashcore13v9_1_verified31fused_attention_verified_kernelEPK6__halfS3_S3_PS1_iiiif_param_2];
	ld.param.u64 	%rd40, [_ZN9flashcore13v9_1_verified31fused_attention_verified_kernelEPK6__halfS3_S3_PS1_iiiif_param_3];
	ld.param.u32 	%r116, [_ZN9flashcore13v9_1_verified31fused_attention_verified_kernelEPK6__halfS3_S3_PS1_iiiif_param_6];
	ld.param.u32 	%r117, [_ZN9flashcore13v9_1_verified31fused_attention_verified_kernelEPK6__halfS3_S3_PS1_iiiif_param_7];
	ld.param.f32 	%f52, [_ZN9flashcore13v9_1_verified31fused_attention_verified_kernelEPK6__halfS3_S3_PS1_iiiif_param_8];
	cvta.to.global.u64 	%rd1, %rd38;
	cvta.to.global.u64 	%rd2, %rd40;
	add.u64 	%rd3, %SPL, 0;
	mov.u32 	%r118, _ZN9flashcore13v9_1_verified9smem_baseE;
	cvt.u64.u32 	%rd42, %r118;
	cvta.shared.u64 	%rd43, %rd42;
	add.s64 	%rd44, %rd43, 15;
	and.b64  	%rd4, %rd44, -16;
	st.local.u64 	[%rd3], %rd4;
	cvta.to.global.u64 	%rd5, %rd39;
	add.s64 	%rd45, %rd4, 6927;
	and.b64  	%rd46, %rd45, -16;
	st.local.u64 	[%rd3+8], %rd46;
	add.s64 	%rd47, %rd46, 6927;
	and.b64  	%rd48, %rd47, -16;
	st.local.u64 	[%rd3+16], %rd48;
	add.s64 	%rd49, %rd48, 6927;
	and.b64  	%rd50, %rd49, -16;
	st.local.u64 	[%rd3+24], %rd50;
	add.s64 	%rd51, %rd50, 6927;
	and.b64  	%rd52, %rd51, -16;
	st.local.u64 	[%rd3+32], %rd52;
	add.s64 	%rd53, %rd52, 6927;
	and.b64  	%rd6, %rd53, -16;
	st.local.u64 	[%rd3+40], %rd6;
	add.s64 	%rd54, %rd6, 9231;
	and.b64  	%rd7, %rd54, -16;
	st.local.u64 	[%rd3+48], %rd7;
	add.s64 	%rd55, %rd7, 4623;
	and.b64  	%rd8, %rd55, -16;
	st.local.u64 	[%rd3+56], %rd8;
	add.s64 	%rd56, %rd8, 207;
	and.b64  	%rd9, %rd56, -16;
	st.local.u64 	[%rd3+64], %rd9;
	add.s64 	%rd57, %rd9, 207;
	and.b64  	%rd10, %rd57, -16;
	st.local.u64 	[%rd3+72], %rd10;
	add.s64 	%rd58, %rd10, 12303;
	and.b64  	%rd11, %rd58, -16;
	st.local.u64 	[%rd3+80], %rd11;
	mov.u32 	%r119, %ctaid.x;
	mov.u32 	%r120, %ctaid.y;
	mov.u32 	%r413, %tid.x;
	shr.u32 	%r2, %r413, 5;
	and.b32  	%r3, %r413, 31;
	mul.lo.s32 	%r121, %r117, %r116;
	mul.lo.s32 	%r122, %r121, %r119;
	cvt.s64.s32 	%rd12, %r122;
	mul.lo.s32 	%r4, %r120, 48;
	sub.s32 	%r5, %r116, %r4;
	min.s32 	%r6, %r5, 48;
	setp.gt.u32 	%p2, %r413, 1;
	@%p2 bra 	$L__BB0_2;
	mul.wide.u32 	%rd59, %r413, 4;
	add.s64 	%rd60, %rd11, %rd59;
	mov.b32 	%r123, 0;
	st.volatile.u32 	[%rd60], %r123;
$L__BB0_2:
	mad.lo.s32 	%r124, %r6, %r117, 7;
	shr.s32 	%r125, %r124, 31;
	shr.u32 	%r126, %r125, 29;
	add.s32 	%r127, %r124, %r126;
	shr.s32 	%r7, %r127, 3;
	setp.ge.s32 	%p3, %r413, %r7;
	@%p3 bra 	$L__BB0_19;
	not.b32 	%r128, %r413;
	add.s32 	%r8, %r7, %r128;
	and.b32  	%r129, %r8, 1536;
	setp.eq.s32 	%p4, %r129, 1536;
	mov.u32 	%r407, %r413;
	@%p4 bra 	$L__BB0_8;
	shr.u32 	%r130, %r8, 9;
	add.s32 	%r131, %r130, 1;
	and.b32  	%r132, %r131, 3;
	shl.b32 	%r404, %r413, 3;
	neg.s32 	%r403, %r132;
	shl.b32 	%r133, %r131, 9;
	and.b32  	%r134, %r133, 1536;
	or.b32  	%r407, %r413, %r134;
$L__BB0_5:
	.pragma "nounroll";
	div.s32 	%r135, %r404, %r117;
	mul.lo.s32 	%r136, %r135, %r117;
	sub.s32 	%r15, %r404, %r136;
	setp.ge.s32 	%p5, %r135, %r6;
	add.s32 	%r137, %r15, 8;
	setp.gt.s32 	%p6, %r137, %r117;
	or.pred  	%p7, %p5, %p6;
	@%p7 bra 	$L__BB0_7;
	add.s32 	%r138, %r135, %r4;
	mad.lo.s32 	%r139, %r138, %r117, %r15;
	cvt.s64.s32 	%rd61, %r139;
	add.s64 	%rd62, %rd61, %rd12;
	shl.b64 	%rd63, %rd62, 1;
	add.s64 	%rd64, %rd1, %rd63;
	ld.global.nc.v4.u32 	{%r140, %r141, %r142, %r143}, [%rd64];
	mad.lo.s32 	%r144, %r135, 72, %r15;
	mul.wide.s32 	%rd65, %r144, 2;
	add.s64 	%rd66, %rd4, %rd65;
	st.v4.u32 	[%rd66], {%r140, %r141, %r142, %r143};
$L__BB0_7:
	add.s32 	%r404, %r404, 4096;
	add.s32 	%r403, %r403, 1;
	setp.ne.s32 	%p8, %r403, 0;
	@%p8 bra 	$L__BB0_5;
$L__BB0_8:
	setp.lt.u32 	%p9, %r8, 1536;
	@%p9 bra 	$L__BB0_19;
	shl.b32 	%r145, %r407, 3;
	add.s32 	%r406, %r145, 8192;
$L__BB0_10:
	add.s32 	%r146, %r406, -8192;
	div.s32 	%r147, %r146, %r117;
	mul.lo.s32 	%r148, %r147, %r117;
	sub.s32 	%r23, %r146, %r148;
	setp.ge.s32 	%p10, %r147, %r6;
	add.s32 	%r149, %r23, 8;
	setp.gt.s32 	%p11, %r149, %r117;
	or.pred  	%p12, %p10, %p11;
	@%p12 bra 	$L__BB0_12;
	add.s32 	%r150, %r147, %r4;
	mad.lo.s32 	%r151, %r150, %r117, %r23;
	cvt.s64.s32 	%rd67, %r151;
	add.s64 	%rd68, %rd67, %rd12;
	shl.b64 	%rd69, %rd68, 1;
	add.s64 	%rd70, %rd1, %rd69;
	ld.global.nc.v4.u32 	{%r152, %r153, %r154, %r155}, [%rd70];
	mad.lo.s32 	%r156, %r147, 72, %r23;
	mul.wide.s32 	%rd71, %r156, 2;
	add.s64 	%rd72, %rd4, %rd71;
	st.v4.u32 	[%rd72], {%r152, %r153, %r154, %r155};
$L__BB0_12:
	add.s32 	%r157, %r406, -4096;
	div.s32 	%r158, %r157, %r117;
	mul.lo.s32 	%r159, %r158, %r117;
	sub.s32 	%r25, %r157, %r159;
	setp.ge.s32 	%p13, %r158, %r6;
	add.s32 	%r160, %r25, 8;
	setp.gt.s32 	%p14, %r160, %r117;
	or.pred  	%p15, %p13, %p14;
	@%p15 bra 	$L__BB0_14;
	add.s32 	%r161, %r158, %r4;
	mad.lo.s32 	%r162, %r161, %r117, %r25;
	cvt.s64.s32 	%rd73, %r162;
	add.s64 	%rd74, %rd73, %rd12;
	shl.b64 	%rd75, %rd74, 1;
	add.s64 	%rd76, %rd1, %rd75;
	ld.global.nc.v4.u32 	{%r163, %r164, %r165, %r166}, [%rd76];
	mad.lo.s32 	%r167, %r158, 72, %r25;
	mul.wide.s32 	%rd77, %r167, 2;
	add.s64 	%rd78, %rd4, %rd77;
	st.v4.u32 	[%rd78], {%r163, %r164, %r165, %r166};
$L__BB0_14:
	div.s32 	%r168, %r406, %r117;
	mul.lo.s32 	%r169, %r168, %r117;
	sub.s32 	%r27, %r406, %r169;
	setp.ge.s32 	%p16, %r168, %r6;
	add.s32 	%r170, %r27, 8;
	setp.gt.s32 	%p17, %r170, %r117;
	or.pred  	%p18, %p16, %p17;
	@%p18 bra 	$L__BB0_16;
	add.s32 	%r171, %r168, %r4;
	mad.lo.s32 	%r172, %r171, %r117, %r27;
	cvt.s64.s32 	%rd79, %r172;
	add.s64 	%rd80, %rd79, %rd12;
	shl.b64 	%rd81, %rd80, 1;
	add.s64 	%rd82, %rd1, %rd81;
	ld.global.nc.v4.u32 	{%r173, %r174, %r175, %r176}, [%rd82];
	mad.lo.s32 	%r177, %r168, 72, %r27;
	mul.wide.s32 	%rd83, %r177, 2;
	add.s64 	%rd84, %rd4, %rd83;
	st.v4.u32 	[%rd84], {%r173, %r174, %r175, %r176};
$L__BB0_16:
	add.s32 	%r178, %r406, 4096;
	div.s32 	%r179, %r178, %r117;
	mul.lo.s32 	%r180, %r179, %r117;
	sub.s32 	%r29, %r178, %r180;
	setp.ge.s32 	%p19, %r179, %r6;
	add.s32 	%r181, %r29, 8;
	setp.gt.s32 	%p20, %r181, %r117;
	or.pred  	%p21, %p19, %p20;
	@%p21 bra 	$L__BB0_18;
	add.s32 	%r182, %r179, %r4;
	mad.lo.s32 	%r183, %r182, %r117, %r29;
	cvt.s64.s32 	%rd85, %r183;
	add.s64 	%rd86, %rd85, %rd12;
	shl.b64 	%rd87, %rd86, 1;
	add.s64 	%rd88, %rd1, %rd87;
	ld.global.nc.v4.u32 	{%r184, %r185, %r186, %r187}, [%rd88];
	mad.lo.s32 	%r188, %r179, 72, %r29;
	mul.wide.s32 	%rd89, %r188, 2;
	add.s64 	%rd90, %rd4, %rd89;
	st.v4.u32 	[%rd90], {%r184, %r185, %r186, %r187};
$L__BB0_18:
	add.s32 	%r407, %r407, 2048;
	add.s32 	%r406, %r406, 16384;
	setp.lt.s32 	%p22, %r407, %r7;
	@%p22 bra 	$L__BB0_10;
$L__BB0_19:
	setp.gt.u32 	%p23, %r413, 47;
	@%p23 bra 	$L__BB0_21;
	mul.wide.u32 	%rd91, %r413, 4;
	add.s64 	%rd92, %rd8, %rd91;
	mov.b32 	%r189, -8388608;
	st.u32 	[%rd92], %r189;
	add.s64 	%rd93, %rd9, %rd91;
	mov.b32 	%r190, 0;
	st.u32 	[%rd93], %r190;
$L__BB0_21:
	mov.u32 	%r408, %r413;
$L__BB0_22:
	mul.wide.u32 	%rd94, %r408, 4;
	add.s64 	%rd95, %rd10, %rd94;
	mov.b32 	%r191, 0;
	st.u32 	[%rd95], %r191;
	add.s32 	%r33, %r408, 512;
	setp.lt.u32 	%p24, %r408, 2560;
	mov.u32 	%r408, %r33;
	@%p24 bra 	$L__BB0_22;
	bar.sync 	0;
	setp.lt.s32 	%p25, %r116, 1;
	@%p25 bra 	$L__BB0_31;
	cvta.to.global.u64 	%rd96, %rd37;
	shl.b64 	%rd97, %rd12, 1;
	add.s64 	%rd13, %rd5, %rd97;
	add.s32 	%r193, %r116, 31;
	shr.u32 	%r34, %r193, 5;
	add.s32 	%r35, %r2, -15;
	shl.b32 	%r194, %r2, 5;
	or.b32  	%r195, %r194, %r3;
	add.s32 	%r36, %r195, -384;
	setp.eq.s32 	%p26, %r2, 12;
	setp.eq.s32 	%p27, %r3, 0;
	and.pred  	%p1, %p26, %p27;
	shr.u32 	%r196, %r413, 6;
	and.b32  	%r197, %r2, 1;
	shl.b32 	%r37, %r196, 4;
	shl.b32 	%r198, %r2, 4;
	and.b32  	%r38, %r198, 16;
	mul.lo.s32 	%r199, %r196, 1152;
	mul.lo.s32 	%r39, %r197, 1152;
	mul.lo.s32 	%r200, %r196, 768;
	or.b32  	%r201, %r38, %r200;
	mul.wide.u32 	%rd98, %r201, 4;
	add.s64 	%rd14, %rd6, %rd98;
	shr.u32 	%r202, %r413, 3;
	and.b32  	%r40, %r202, 48;
	mul.wide.u32 	%rd99, %r199, 2;
	add.s64 	%rd15, %rd4, %rd99;
	add.s64 	%rd16, %rd15, 32;
	add.s64 	%rd17, %rd15, 64;
	add.s64 	%rd18, %rd15, 96;
	add.s64 	%rd20, %rd96, %rd97;
	mov.b32 	%r415, 0;
	not.pred 	%p51, %p1;
	mov.u32 	%r414, %r116;
$L__BB0_25:
	setp.lt.u32 	%p28, %r35, -3;
	min.s32 	%r203, %r414, 32;
	max.s32 	%r60, %r203, 1;
	and.b32  	%r61, %r60, 7;
	and.b32  	%r62, %r60, 15;
	and.b32  	%r63, %r415, 1;
	shl.b32 	%r204, %r415, 2;
	cvt.u64.u32 	%rd100, %r204;
	and.b64  	%rd101, %rd100, 4;
	add.s64 	%rd21, %rd11, %rd101;
	@%p28 bra 	$L__BB0_52;
	shl.b32 	%r205, %r415, 5;
	add.s32 	%r64, %r205, 64;
	sub.s32 	%r206, %r116, %r64;
	min.s32 	%r65, %r206, 32;
	setp.le.s32 	%p29, %r116, %r64;
	@%p29 bra 	$L__BB0_52;
	shl.b32 	%r207, %r63, 1;
	mul.wide.u32 	%rd102, %r207, 8;
	add.s64 	%rd103, %rd3, %rd102;
	ld.local.u64 	%rd22, [%rd103+8];
	ld.local.u64 	%rd23, [%rd103+16];
	mul.lo.s32 	%r208, %r65, 72;
	shr.s32 	%r209, %r208, 31;
	shr.u32 	%r210, %r209, 29;
	or.b32  	%r211, %r210, %r208;
	add.s32 	%r212, %r211, 7;
	shr.s32 	%r66, %r212, 3;
	setp.ge.s32 	%p30, %r36, %r66;
	@%p30 bra 	$L__BB0_50;
	mov.u32 	%r416, %r36;
$L__BB0_29:
	shl.b32 	%r213, %r416, 3;
	mul.hi.u32 	%r214, %r416, 954437177;
	shr.u32 	%r68, %r214, 1;
	mul.hi.u32 	%r215, %r213, 954437177;
	shr.u32 	%r216, %r215, 4;
	mul.lo.s32 	%r217, %r216, 72;
	sub.s32 	%r419, %r213, %r217;
	setp.ge.s32 	%p31, %r68, %r65;
	add.s32 	%r218, %r419, 8;
	setp.gt.s32 	%p32, %r218, %r117;
	or.pred  	%p33, %p31, %p32;
	@%p33 bra 	$L__BB0_39;
	add.s32 	%r222, %r68, %r64;
	mad.lo.s32 	%r223, %r222, %r117, %r419;
	mul.wide.s32 	%rd108, %r223, 2;
	add.s64 	%rd109, %rd20, %rd108;
	ld.global.nc.v4.u32 	{%r224, %r225, %r226, %r227}, [%rd109];
	mad.lo.s32 	%r228, %r68, 72, %r419;
	mul.wide.u32 	%rd110, %r228, 2;
	add.s64 	%rd111, %rd22, %rd110;
	st.v4.u32 	[%rd111], {%r224, %r225, %r226, %r227};
	bra.uni 	$L__BB0_42;
$L__BB0_31:
	shl.b32 	%r41, %r6, 6;
	setp.ge.s32 	%p87, %r413, %r41;
	@%p87 bra 	$L__BB0_38;
	and.b32  	%r42, %r413, 63;
	not.b32 	%r371, %r413;
	add.s32 	%r43, %r41, %r371;
	and.b32  	%r372, %r43, 1536;
	setp.eq.s32 	%p88, %r372, 1536;
	@%p88 bra 	$L__BB0_35;
	shr.u32 	%r410, %r413, 6;
	add.s32 	%r373, %r410, %r4;
	mad.lo.s32 	%r411, %r117, %r373, %r42;
	shl.b32 	%r46, %r117, 3;
	shr.u32 	%r374, %r43, 9;
	add.s32 	%r375, %r374, 1;
	and.b32  	%r376, %r375, 3;
	neg.s32 	%r409, %r376;
$L__BB0_34:
	.pragma "nounroll";
	mul.wide.u32 	%rd169, %r410, 4;
	add.s64 	%rd170, %rd9, %rd169;
	ld.f32 	%f395, [%rd170];
	rcp.rn.f32 	%f396, %f395;
	and.b32  	%r377, %r413, 2147483584;
	or.b32  	%r378, %r377, %r42;
	mul.wide.u32 	%rd171, %r378, 4;
	add.s64 	%rd172, %rd10, %rd171;
	ld.f32 	%f397, [%rd172];
	mul.f32 	%f394, %f396, %f397;
	// begin inline asm
	{  cvt.rn.f16.f32 %rs10, %f394;}

	// end inline asm
	cvt.s64.s32 	%rd173, %r411;
	add.s64 	%rd174, %rd173, %rd12;
	shl.b64 	%rd175, %rd174, 1;
	add.s64 	%rd176, %rd2, %rd175;
	st.global.u16 	[%rd176], %rs10;
	add.s32 	%r413, %r413, 512;
	add.s32 	%r411, %r411, %r46;
	add.s32 	%r410, %r410, 8;
	add.s32 	%r409, %r409, 1;
	setp.ne.s32 	%p89, %r409, 0;
	@%p89 bra 	$L__BB0_34;
$L__BB0_35:
	setp.lt.u32 	%p90, %r43, 1536;
	@%p90 bra 	$L__BB0_38;
	add.s32 	%r431, %r413, 1024;
$L__BB0_37:
	add.s32 	%r379, %r431, -1024;
	shr.u32 	%r380, %r379, 6;
	mul.wide.u32 	%rd177, %r380, 4;
	add.s64 	%rd178, %rd9, %rd177;
	ld.f32 	%f402, [%rd178];
	rcp.rn.f32 	%f403, %f402;
	and.b32  	%r381, %r379, 2147483584;
	or.b32  	%r382, %r381, %r42;
	mul.wide.u32 	%rd179, %r382, 4;
	add.s64 	%rd180, %rd10, %rd179;
	ld.f32 	%f404, [%rd180];
	mul.f32 	%f398, %f403, %f404;
	// begin inline asm
	{  cvt.rn.f16.f32 %rs11, %f398;}

	// end inline asm
	add.s32 	%r383, %r380, %r4;
	mad.lo.s32 	%r384, %r383, %r117, %r42;
	cvt.s64.s32 	%rd181, %r384;
	add.s64 	%rd182, %rd181, %rd12;
	shl.b64 	%rd183, %rd182, 1;
	add.s64 	%rd184, %rd2, %rd183;
	st.global.u16 	[%rd184], %rs11;
	add.s32 	%r385, %r431, -512;
	shr.u32 	%r386, %r385, 6;
	mul.wide.u32 	%rd185, %r386, 4;
	add.s64 	%rd186, %rd9, %rd185;
	ld.f32 	%f405, [%rd186];
	rcp.rn.f32 	%f406, %f405;
	and.b32  	%r387, %r385, 2147483584;
	or.b32  	%r388, %r387, %r42;
	mul.wide.u32 	%rd187, %r388, 4;
	add.s64 	%rd188, %rd10, %rd187;
	ld.f32 	%f407, [%rd188];
	mul.f32 	%f399, %f406, %f407;
	// begin inline asm
	{  cvt.rn.f16.f32 %rs12, %f399;}

	// end inline asm
	add.s32 	%r389, %r386, %r4;
	mad.lo.s32 	%r390, %r389, %r117, %r42;
	cvt.s64.s32 	%rd189, %r390;
	add.s64 	%rd190, %rd189, %rd12;
	shl.b64 	%rd191, %rd190, 1;
	add.s64 	%rd192, %rd2, %rd191;
	st.global.u16 	[%rd192], %rs12;
	add.s32 	%r391, %r431, 512;
	shr.u32 	%r392, %r431, 6;
	mul.wide.u32 	%rd193, %r392, 4;
	add.s64 	%rd194, %rd9, %rd193;
	ld.f32 	%f408, [%rd194];
	rcp.rn.f32 	%f409, %f408;
	and.b32  	%r393, %r431, 2147483584;
	or.b32  	%r394, %r393, %r42;
	mul.wide.u32 	%rd195, %r394, 4;
	add.s64 	%rd196, %rd10, %rd195;
	ld.f32 	%f410, [%rd196];
	mul.f32 	%f400, %f409, %f410;
	// begin inline asm
	{  cvt.rn.f16.f32 %rs13, %f400;}

	// end inline asm
	add.s32 	%r395, %r392, %r4;
	mad.lo.s32 	%r396, %r395, %r117, %r42;
	cvt.s64.s32 	%rd197, %r396;
	add.s64 	%rd198, %rd197, %rd12;
	shl.b64 	%rd199, %rd198, 1;
	add.s64 	%rd200, %rd2, %rd199;
	st.global.u16 	[%rd200], %rs13;
	shr.u32 	%r397, %r391, 6;
	mul.wide.u32 	%rd201, %r397, 4;
	add.s64 	%rd202, %rd9, %rd201;
	ld.f32 	%f411, [%rd202];
	rcp.rn.f32 	%f412, %f411;
	and.b32  	%r398, %r391, 2147483584;
	or.b32  	%r399, %r398, %r42;
	mul.wide.u32 	%rd203, %r399, 4;
	add.s64 	%rd204, %rd10, %rd203;
	ld.f32 	%f413, [%rd204];
	mul.f32 	%f401, %f412, %f413;
	// begin inline asm
	{  cvt.rn.f16.f32 %rs14, %f401;}

	// end inline asm
	add.s32 	%r400, %r397, %r4;
	mad.lo.s32 	%r401, %r400, %r117, %r42;
	cvt.s64.s32 	%rd205, %r401;
	add.s64 	%rd206, %rd205, %rd12;
	shl.b64 	%rd207, %rd206, 1;
	add.s64 	%rd208, %rd2, %rd207;
	st.global.u16 	[%rd208], %rs14;
	add.s32 	%r115, %r431, 2048;
	add.s32 	%r402, %r431, 1024;
	setp.lt.s32 	%p91, %r402, %r41;
	mov.u32 	%r431, %r115;
	@%p91 bra 	$L__BB0_37;
$L__BB0_38:
	ret;
$L__BB0_39:
	setp.ge.s32 	%p34, %r68, %r65;
	setp.ge.s32 	%p35, %r419, %r117;
	or.pred  	%p36, %p34, %p35;
	@%p36 bra 	$L__BB0_42;
	mad.lo.s32 	%r417, %r68, 72, %r419;
	add.s32 	%r220, %r68, %r64;
	mad.lo.s32 	%r418, %r220, %r117, %r419;
	mov.b32 	%r420, 1;
$L__BB0_41:
	add.s32 	%r221, %r420, -1;
	mul.wide.s32 	%rd104, %r418, 2;
	add.s64 	%rd105, %rd20, %rd104;
	mul.wide.u32 	%rd106, %r417, 2;
	add.s64 	%rd107, %rd22, %rd106;
	ld.global.nc.u16 	%rs1, [%rd105];
	st.u16 	[%rd107], %rs1;
	setp.lt.u32 	%p37, %r221, 7;
	add.s32 	%r419, %r419, 1;
	setp.lt.u32 	%p38, %r419, %r117;
	and.pred  	%p39, %p37, %p38;
	add.s32 	%r420, %r420, 1;
	add.s32 	%r418, %r418, 1;
	add.s32 	%r417, %r417, 1;
	@%p39 bra 	$L__BB0_41;
$L__BB0_42:
	add.s32 	%r416, %r416, 96;
	setp.lt.s32 	%p40, %r416, %r66;
	@%p40 bra 	$L__BB0_29;
	mov.u32 	%r421, %r36;
$L__BB0_44:
	shl.b32 	%r229, %r421, 3;
	mul.hi.u32 	%r230, %r421, 954437177;
	shr.u32 	%r82, %r230, 1;
	mul.hi.u32 	%r231, %r229, 954437177;
	shr.u32 	%r232, %r231, 4;
	mul.lo.s32 	%r233, %r232, 72;
	sub.s32 	%r234, %r229, %r233;
	setp.ge.s32 	%p41, %r82, %r65;
	add.s32 	%r235, %r234, 8;
	setp.gt.s32 	%p42, %r235, %r117;
	or.pred  	%p43, %p41, %p42;
	@%p43 bra 	$L__BB0_46;
	add.s32 	%r241, %r82, %r64;
	mad.lo.s32 	%r242, %r241, %r117, %r234;
	mul.wide.s32 	%rd116, %r242, 2;
	add.s64 	%rd117, %rd13, %rd116;
	ld.global.nc.v4.u32 	{%r243, %r244, %r245, %r246}, [%rd117];
	mad.lo.s32 	%r247, %r82, 72, %r234;
	mul.wide.u32 	%rd118, %r247, 2;
	add.s64 	%rd119, %rd23, %rd118;
	st.v4.u32 	[%rd119], {%r243, %r244, %r245, %r246};
	bra.uni 	$L__BB0_49;
$L__BB0_46:
	setp.ge.s32 	%p44, %r82, %r65;
	setp.ge.s32 	%p45, %r234, %r117;
	or.pred  	%p46, %p44, %p45;
	@%p46 bra 	$L__BB0_49;
	mad.lo.s32 	%r84, %r82, 72, %r234;
	add.s32 	%r237, %r82, %r64;
	mad.lo.s32 	%r85, %r237, %r117, %r234;
	mov.b32 	%r422, 0;
$L__BB0_48:
	add.s32 	%r238, %r84, %r422;
	mul.wide.u32 	%rd112, %r238, 2;
	add.s64 	%rd113, %rd23, %rd112;
	add.s32 	%r239, %r85, %r422;
	mul.wide.s32 	%rd114, %r239, 2;
	add.s64 	%rd115, %rd13, %rd114;
	ld.global.nc.u16 	%rs2, [%rd115];
	st.u16 	[%rd113], %rs2;
	add.s32 	%r87, %r422, 1;
	setp.lt.u32 	%p47, %r422, 7;
	add.s32 	%r240, %r87, %r234;
	setp.lt.u32 	%p48, %r240, %r117;
	and.pred  	%p49, %p47, %p48;
	mov.u32 	%r422, %r87;
	@%p49 bra 	$L__BB0_48;
$L__BB0_49:
	add.s32 	%r421, %r421, 96;
	setp.lt.s32 	%p50, %r421, %r66;
	@%p50 bra 	$L__BB0_44;
$L__BB0_50:
	bar.warp.sync 	-1;
	membar.cta;
	@%p51 bra 	$L__BB0_52;
	mov.b32 	%r248, 1;
	st.volatile.u32 	[%rd21], %r248;
$L__BB0_52:
	setp.ne.s32 	%p52, %r413, 0;
	@%p52 bra 	$L__BB0_54;
$L__BB0_53:
	ld.volatile.u32 	%r249, [%rd21];
	setp.eq.s32 	%p53, %r249, 0;
	@%p53 bra 	$L__BB0_53;
$L__BB0_54:
	setp.gt.u32 	%p54, %r413, 383;
	bar.sync 	0;
	shl.b32 	%r250, %r63, 1;
	mul.wide.u32 	%rd120, %r250, 8;
	add.s64 	%rd24, %rd3, %rd120;
	@%p54 bra 	$L__BB0_58;
	shl.b32 	%r89, %r415, 5;
	setp.le.s32 	%p55, %r116, %r89;
	@%p55 bra 	$L__BB0_58;
	setp.ge.s32 	%p56, %r37, %r6;
	sub.s32 	%r251, %r116, %r89;
	min.s32 	%r252, %r251, 32;
	setp.ge.s32 	%p57, %r38, %r252;
	or.pred  	%p58, %p56, %p57;
	@%p58 bra 	$L__BB0_58;
	ld.local.u64 	%rd121, [%rd24+8];
	mov.b32 	%r254, 72;
	wmma.load.a.sync.aligned.row.m16n16k16.f16 	{%r255, %r256, %r257, %r258, %r259, %r260, %r261, %r262}, [%rd15], %r254;
	mul.wide.u32 	%rd122, %r39, 2;
	add.s64 	%rd123, %rd121, %rd122;
	wmma.load.b.sync.aligned.col.m16n16k16.f16 	{%r263, %r264, %r265, %r266, %r267, %r268, %r269, %r270}, [%rd123], %r254;
	mov.f32 	%f53, 0f00000000;
	wmma.mma.sync.aligned.row.col.m16n16k16.f32.f32 {%f54, %f55, %f56, %f57, %f58, %f59, %f60, %f61}, {%r255, %r256, %r257, %r258, %r259, %r260, %r261, %r262}, {%r263, %r264, %r265, %r266, %r267, %r268, %r269, %r270}, {%f53, %f53, %f53, %f53, %f53, %f53, %f53, %f53};
	wmma.load.a.sync.aligned.row.m16n16k16.f16 	{%r271, %r272, %r273, %r274, %r275, %r276, %r277, %r278}, [%rd16], %r254;
	add.s64 	%rd124, %rd123, 32;
	wmma.load.b.sync.aligned.col.m16n16k16.f16 	{%r279, %r280, %r281, %r282, %r283, %r284, %r285, %r286}, [%rd124], %r254;
	wmma.mma.sync.aligned.row.col.m16n16k16.f32.f32 {%f62, %f63, %f64, %f65, %f66, %f67, %f68, %f69}, {%r271, %r272, %r273, %r274, %r275, %r276, %r277, %r278}, {%r279, %r280, %r281, %r282, %r283, %r284, %r285, %r286}, {%f54, %f55, %f56, %f57, %f58, %f59, %f60, %f61};
	wmma.load.a.sync.aligned.row.m16n16k16.f16 	{%r287, %r288, %r289, %r290, %r291, %r292, %r293, %r294}, [%rd17], %r254;
	add.s64 	%rd125, %rd123, 64;
	wmma.load.b.sync.aligned.col.m16n16k16.f16 	{%r295, %r296, %r297, %r298, %r299, %r300, %r301, %r302}, [%rd125], %r254;
	wmma.mma.sync.aligned.row.col.m16n16k16.f32.f32 {%f70, %f71, %f72, %f73, %f74, %f75, %f76, %f77}, {%r287, %r288, %r289, %r290, %r291, %r292, %r293, %r294}, {%r295, %r296, %r297, %r298, %r299, %r300, %r301, %r302}, {%f62, %f63, %f64, %f65, %f66, %f67, %f68, %f69};
	wmma.load.a.sync.aligned.row.m16n16k16.f16 	{%r303, %r304, %r305, %r306, %r307, %r308, %r309, %r310}, [%rd18], %r254;
	add.s64 	%rd126, %rd123, 96;
	wmma.load.b.sync.aligned.col.m16n16k16.f16 	{%r311, %r312, %r313, %r314, %r315, %r316, %r317, %r318}, [%rd126], %r254;
	wmma.mma.sync.aligned.row.col.m16n16k16.f32.f32 {%f78, %f79, %f80, %f81, %f82, %f83, %f84, %f85}, {%r303, %r304, %r305, %r306, %r307, %r308, %r309, %r310}, {%r311, %r312, %r313, %r314, %r315, %r316, %r317, %r318}, {%f70, %f71, %f72, %f73, %f74, %f75, %f76, %f77};
	mul.f32 	%f86, %f52, %f78;
	mul.f32 	%f87, %f52, %f79;
	mul.f32 	%f88, %f52, %f80;
	mul.f32 	%f89, %f52, %f81;
	mul.f32 	%f90, %f52, %f82;
	mul.f32 	%f91, %f52, %f83;
	mul.f32 	%f92, %f52, %f84;
	mul.f32 	%f93, %f52, %f85;
	mov.b32 	%r319, 48;
	wmma.store.d.sync.aligned.row.m16n16k16.f32 	[%rd14], {%f86, %f87, %f88, %f89, %f90, %f91, %f92, %f93}, %r319;
$L__BB0_58:
	setp.ne.s32 	%p59, %r2, 15;
	bar.sync 	0;
	@%p59 bra 	$L__BB0_84;
	setp.le.s32 	%p60, %r5, %r3;
	shl.b32 	%r321, %r415, 5;
	setp.ge.s32 	%p61, %r321, %r116;
	or.pred  	%p62, %p61, %p60;
	@%p62 bra 	$L__BB0_84;
	and.b32  	%r90, %r60, 48;
	and.b32  	%r91, %r60, 3;
	and.b32  	%r92, %r60, 60;
	add.s32 	%r93, %r62, -1;
	add.s32 	%r94, %r61, -1;
	mov.u32 	%r423, %r3;
$L__BB0_61:
	setp.lt.s32 	%p63, %r414, 16;
	mul.wide.u32 	%rd127, %r423, 4;
	add.s64 	%rd25, %rd8, %rd127;
	ld.f32 	%f1, [%rd25];
	add.s64 	%rd26, %rd9, %rd127;
	ld.f32 	%f2, [%rd26];
	mul.lo.s32 	%r96, %r423, 48;
	mov.f32 	%f421, 0fFF800000;
	mov.b32 	%r426, 0;
	@%p63 bra 	$L__BB0_64;
	mov.f32 	%f421, 0fFF800000;
	mov.b32 	%r424, 0;
$L__BB0_63:
	.pragma "nounroll";
	add.s32 	%r324, %r424, %r96;
	mul.wide.u32 	%rd128, %r324, 4;
	add.s64 	%rd129, %rd6, %rd128;
	ld.v4.f32 	{%f97, %f98, %f99, %f100}, [%rd129];
	max.f32 	%f101, %f421, %f97;
	max.f32 	%f102, %f101, %f98;
	max.f32 	%f103, %f102, %f99;
	max.f32 	%f104, %f103, %f100;
	ld.v4.f32 	{%f105, %f106, %f107, %f108}, [%rd129+16];
	max.f32 	%f109, %f104, %f105;
	max.f32 	%f110, %f109, %f106;
	max.f32 	%f111, %f110, %f107;
	max.f32 	%f112, %f111, %f108;
	ld.v4.f32 	{%f113, %f114, %f115, %f116}, [%rd129+32];
	max.f32 	%f117, %f112, %f113;
	max.f32 	%f118, %f117, %f114;
	max.f32 	%f119, %f118, %f115;
	max.f32 	%f120, %f119, %f116;
	ld.v4.f32 	{%f121, %f122, %f123, %f124}, [%rd129+48];
	max.f32 	%f125, %f120, %f121;
	max.f32 	%f126, %f125, %f122;
	max.f32 	%f127, %f126, %f123;
	max.f32 	%f421, %f127, %f124;
	add.s32 	%r424, %r424, 16;
	setp.ne.s32 	%p64, %r424, %r90;
	mov.u32 	%r426, %r90;
	@%p64 bra 	$L__BB0_63;
$L__BB0_64:
	setp.eq.s32 	%p65, %r62, 0;
	@%p65 bra 	$L__BB0_74;
	setp.lt.u32 	%p66, %r93, 7;
	@%p66 bra 	$L__BB0_67;
	add.s32 	%r325, %r426, %r96;
	mul.wide.u32 	%rd130, %r325, 4;
	add.s64 	%rd131, %rd6, %rd130;
	ld.f32 	%f129, [%rd131];
	max.f32 	%f130, %f421, %f129;
	cvt.u64.u32 	%rd132, %r96;
	cvt.u64.u32 	%rd133, %r426;
	add.s64 	%rd134, %rd133, %rd132;
	shl.b64 	%rd135, %rd134, 2;
	add.s64 	%rd136, %rd6, %rd135;
	ld.f32 	%f131, [%rd136+4];
	max.f32 	%f132, %f130, %f131;
	ld.f32 	%f133, [%rd136+8];
	max.f32 	%f134, %f132, %f133;
	ld.f32 	%f135, [%rd136+12];
	max.f32 	%f136, %f134, %f135;
	ld.f32 	%f137, [%rd136+16];
	max.f32 	%f138, %f136, %f137;
	ld.f32 	%f139, [%rd136+20];
	max.f32 	%f140, %f138, %f139;
	ld.f32 	%f141, [%rd136+24];
	max.f32 	%f142, %f140, %f141;
	ld.f32 	%f143, [%rd136+28];
	max.f32 	%f421, %f142, %f143;
	add.s32 	%r426, %r426, 8;
$L__BB0_67:
	setp.eq.s32 	%p67, %r61, 0;
	@%p67 bra 	$L__BB0_74;
	setp.lt.u32 	%p68, %r94, 3;
	@%p68 bra 	$L__BB0_70;
	add.s32 	%r326, %r426, %r96;
	mul.wide.u32 	%rd137, %r326, 4;
	add.s64 	%rd138, %rd6, %rd137;
	ld.f32 	%f145, [%rd138];
	max.f32 	%f146, %f421, %f145;
	cvt.u64.u32 	%rd139, %r96;
	cvt.u64.u32 	%rd140, %r426;
	add.s64 	%rd141, %rd140, %rd139;
	shl.b64 	%rd142, %rd141, 2;
	add.s64 	%rd143, %rd6, %rd142;
	ld.f32 	%f147, [%rd143+4];
	max.f32 	%f148, %f146, %f147;
	ld.f32 	%f149, [%rd143+8];
	max.f32 	%f150, %f148, %f149;
	ld.f32 	%f151, [%rd143+12];
	max.f32 	%f421, %f150, %f151;
	add.s32 	%r426, %r426, 4;
$L__BB0_70:
	setp.eq.s32 	%p69, %r91, 0;
	@%p69 bra 	$L__BB0_74;
	setp.eq.s32 	%p70, %r91, 1;
	add.s32 	%r327, %r426, %r96;
	mul.wide.u32 	%rd144, %r327, 4;
	add.s64 	%rd145, %rd6, %rd144;
	ld.f32 	%f152, [%rd145];
	max.f32 	%f421, %f421, %f152;
	@%p70 bra 	$L__BB0_74;
	setp.eq.s32 	%p71, %r91, 2;
	cvt.u64.u32 	%rd146, %r96;
	cvt.u64.u32 	%rd147, %r426;
	add.s64 	%rd148, %rd147, %rd146;
	shl.b64 	%rd149, %rd148, 2;
	add.s64 	%rd27, %rd6, %rd149;
	ld.f32 	%f153, [%rd27+4];
	max.f32 	%f421, %f421, %f153;
	@%p71 bra 	$L__BB0_74;
	ld.f32 	%f154, [%rd27+8];
	max.f32 	%f421, %f421, %f154;
$L__BB0_74:
	setp.lt.s32 	%p72, %r414, 4;
	max.f32 	%f17, %f1, %f421;
	mov.f32 	%f425, 0f00000000;
	mov.b32 	%r429, 0;
	@%p72 bra 	$L__BB0_77;
	mov.f32 	%f425, 0f00000000;
	mov.b32 	%r428, 0;
$L__BB0_76:
	add.s32 	%r330, %r428, %r96;
	mul.wide.u32 	%rd150, %r330, 4;
	add.s64 	%rd151, %rd6, %rd150;
	ld.f32 	%f162, [%rd151];
	sub.f32 	%f163, %f162, %f17;
	fma.rn.f32 	%f164, %f163, 0f3BBB989D, 0f3F000000;
	cvt.sat.f32.f32 	%f165, %f164;
	mov.f32 	%f166, 0f4B400001;
	mov.f32 	%f167, 0f437C0000;
	fma.rm.f32 	%f168, %f165, %f167, %f166;
	add.f32 	%f169, %f168, 0fCB40007F;
	neg.f32 	%f170, %f169;
	fma.rn.f32 	%f171, %f163, 0f3FB8AA3B, %f170;
	fma.rn.f32 	%f172, %f163, 0f32A57060, %f171;
	mov.b32 	%r331, %f168;
	shl.b32 	%r332, %r331, 23;
	mov.b32 	%f173, %r332;
	ex2.approx.ftz.f32 	%f174, %f172;
	mul.f32 	%f158, %f174, %f173;
	// begin inline asm
	{  cvt.rn.f16.f32 %rs3, %f158;}

	// end inline asm
	mul.wide.u32 	%rd152, %r330, 2;
	add.s64 	%rd153, %rd7, %rd152;
	st.u16 	[%rd153], %rs3;
	add.f32 	%f175, %f425, %f158;
	ld.f32 	%f176, [%rd151+4];
	sub.f32 	%f177, %f176, %f17;
	fma.rn.f32 	%f178, %f177, 0f3BBB989D, 0f3F000000;
	cvt.sat.f32.f32 	%f179, %f178;
	fma.rm.f32 	%f180, %f179, %f167, %f166;
	add.f32 	%f181, %f180, 0fCB40007F;
	neg.f32 	%f182, %f181;
	fma.rn.f32 	%f183, %f177, 0f3FB8AA3B, %f182;
	fma.rn.f32 	%f184, %f177, 0f32A57060, %f183;
	mov.b32 	%r333, %f180;
	shl.b32 	%r334, %r333, 23;
	mov.b32 	%f185, %r334;
	ex2.approx.ftz.f32 	%f186, %f184;
	mul.f32 	%f159, %f186, %f185;
	// begin inline asm
	{  cvt.rn.f16.f32 %rs4, %f159;}

	// end inline asm
	st.u16 	[%rd153+2], %rs4;
	add.f32 	%f187, %f175, %f159;
	ld.f32 	%f188, [%rd151+8];
	sub.f32 	%f189, %f188, %f17;
	fma.rn.f32 	%f190, %f189, 0f3BBB989D, 0f3F000000;
	cvt.sat.f32.f32 	%f191, %f190;
	fma.rm.f32 	%f192, %f191, %f167, %f166;
	add.f32 	%f193, %f192, 0fCB40007F;
	neg.f32 	%f194, %f193;
	fma.rn.f32 	%f195, %f189, 0f3FB8AA3B, %f194;
	fma.rn.f32 	%f196, %f189, 0f32A57060, %f195;
	mov.b32 	%r335, %f192;
	shl.b32 	%r336, %r335, 23;
	mov.b32 	%f197, %r336;
	ex2.approx.ftz.f32 	%f198, %f196;
	mul.f32 	%f160, %f198, %f197;
	// begin inline asm
	{  cvt.rn.f16.f32 %rs5, %f160;}

	// end inline asm
	st.u16 	[%rd153+4], %rs5;
	add.f32 	%f199, %f187, %f160;
	ld.f32 	%f200, [%rd151+12];
	sub.f32 	%f201, %f200, %f17;
	fma.rn.f32 	%f202, %f201, 0f3BBB989D, 0f3F000000;
	cvt.sat.f32.f32 	%f203, %f202;
	fma.rm.f32 	%f204, %f203, %f167, %f166;
	add.f32 	%f205, %f204, 0fCB40007F;
	neg.f32 	%f206, %f205;
	fma.rn.f32 	%f207, %f201, 0f3FB8AA3B, %f206;
	fma.rn.f32 	%f208, %f201, 0f32A57060, %f207;
	mov.b32 	%r337, %f204;
	shl.b32 	%r338, %r337, 23;
	mov.b32 	%f209, %r338;
	ex2.approx.ftz.f32 	%f210, %f208;
	mul.f32 	%f161, %f210, %f209;
	// begin inline asm
	{  cvt.rn.f16.f32 %rs6, %f161;}

	// end inline asm
	st.u16 	[%rd153+6], %rs6;
	add.f32 	%f425, %f199, %f161;
	add.s32 	%r428, %r428, 4;
	setp.ne.s32 	%p73, %r428, %r92;
	mov.u32 	%r429, %r92;
	@%p73 bra 	$L__BB0_76;
$L__BB0_77:
	setp.eq.s32 	%p74, %r91, 0;
	@%p74 bra 	$L__BB0_81;
	setp.eq.s32 	%p75, %r91, 1;
	add.s32 	%r339, %r429, %r96;
	mul.wide.u32 	%rd154, %r339, 4;
	add.s64 	%rd155, %rd6, %rd154;
	ld.f32 	%f212, [%rd155];
	sub.f32 	%f213, %f212, %f17;
	fma.rn.f32 	%f214, %f213, 0f3BBB989D, 0f3F000000;
	cvt.sat.f32.f32 	%f215, %f214;
	mov.f32 	%f216, 0f4B400001;
	mov.f32 	%f217, 0f437C0000;
	fma.rm.f32 	%f218, %f215, %f217, %f216;
	add.f32 	%f219, %f218, 0fCB40007F;
	neg.f32 	%f220, %f219;
	fma.rn.f32 	%f221, %f213, 0f3FB8AA3B, %f220;
	fma.rn.f32 	%f222, %f213, 0f32A57060, %f221;
	mov.b32 	%r340, %f218;
	shl.b32 	%r341, %r340, 23;
	mov.b32 	%f223, %r341;
	ex2.approx.ftz.f32 	%f224, %f222;
	mul.f32 	%f211, %f224, %f223;
	// begin inline asm
	{  cvt.rn.f16.f32 %rs7, %f211;}

	// end inline asm
	mul.wide.u32 	%rd156, %r339, 2;
	add.s64 	%rd157, %rd7, %rd156;
	st.u16 	[%rd157], %rs7;
	add.f32 	%f425, %f425, %f211;
	@%p75 bra 	$L__BB0_81;
	setp.eq.s32 	%p76, %r91, 2;
	cvt.u64.u32 	%rd158, %r96;
	cvt.u64.u32 	%rd159, %r429;
	add.s64 	%rd160, %rd159, %rd158;
	shl.b64 	%rd161, %rd160, 2;
	add.s64 	%rd28, %rd6, %rd161;
	ld.f32 	%f226, [%rd28+4];
	sub.f32 	%f227, %f226, %f17;
	fma.rn.f32 	%f228, %f227, 0f3BBB989D, 0f3F000000;
	cvt.sat.f32.f32 	%f229, %f228;
	mov.f32 	%f230, 0f4B400001;
	mov.f32 	%f231, 0f437C0000;
	fma.rm.f32 	%f232, %f229, %f231, %f230;
	add.f32 	%f233, %f232, 0fCB40007F;
	neg.f32 	%f234, %f233;
	fma.rn.f32 	%f235, %f227, 0f3FB8AA3B, %f234;
	fma.rn.f32 	%f236, %f227, 0f32A57060, %f235;
	mov.b32 	%r342, %f232;
	shl.b32 	%r343, %r342, 23;
	mov.b32 	%f237, %r343;
	ex2.approx.ftz.f32 	%f238, %f236;
	mul.f32 	%f225, %f238, %f237;
	// begin inline asm
	{  cvt.rn.f16.f32 %rs8, %f225;}

	// end inline asm
	shl.b64 	%rd162, %rd160, 1;
	add.s64 	%rd29, %rd7, %rd162;
	st.u16 	[%rd29+2], %rs8;
	add.f32 	%f425, %f425, %f225;
	@%p76 bra 	$L__BB0_81;
	ld.f32 	%f240, [%rd28+8];
	sub.f32 	%f241, %f240, %f17;
	fma.rn.f32 	%f242, %f241, 0f3BBB989D, 0f3F000000;
	cvt.sat.f32.f32 	%f243, %f242;
	mov.f32 	%f244, 0f4B400001;
	mov.f32 	%f245, 0f437C0000;
	fma.rm.f32 	%f246, %f243, %f245, %f244;
	add.f32 	%f247, %f246, 0fCB40007F;
	neg.f32 	%f248, %f247;
	fma.rn.f32 	%f249, %f241, 0f3FB8AA3B, %f248;
	fma.rn.f32 	%f250, %f241, 0f32A57060, %f249;
	mov.b32 	%r344, %f246;
	shl.b32 	%r345, %r344, 23;
	mov.b32 	%f251, %r345;
	ex2.approx.ftz.f32 	%f252, %f250;
	mul.f32 	%f239, %f252, %f251;
	// begin inline asm
	{  cvt.rn.f16.f32 %rs9, %f239;}

	// end inline asm
	st.u16 	[%rd29+4], %rs9;
	add.f32 	%f425, %f425, %f239;
$L__BB0_81:
	setp.eq.s32 	%p77, %r415, 0;
	sub.f32 	%f253, %f1, %f17;
	fma.rn.f32 	%f254, %f253, 0f3BBB989D, 0f3F000000;
	cvt.sat.f32.f32 	%f255, %f254;
	mov.f32 	%f256, 0f4B400001;
	mov.f32 	%f257, 0f437C0000;
	fma.rm.f32 	%f258, %f255, %f257, %f256;
	add.f32 	%f259, %f258, 0fCB40007F;
	neg.f32 	%f260, %f259;
	fma.rn.f32 	%f261, %f253, 0f3FB8AA3B, %f260;
	fma.rn.f32 	%f262, %f253, 0f32A57060, %f261;
	mov.b32 	%r346, %f258;
	shl.b32 	%r347, %r346, 23;
	mov.b32 	%f263, %r347;
	ex2.approx.ftz.f32 	%f264, %f262;
	mul.f32 	%f26, %f264, %f263;
	fma.rn.f32 	%f27, %f2, %f26, %f425;
	@%p77 bra 	$L__BB0_83;
	shl.b32 	%r348, %r423, 6;
	mul.wide.u32 	%rd163, %r348, 4;
	add.s64 	%rd164, %rd10, %rd163;
	ld.v4.f32 	{%f265, %f266, %f267, %f268}, [%rd164];
	mul.f32 	%f269, %f26, %f265;
	mul.f32 	%f270, %f26, %f266;
	mul.f32 	%f271, %f26, %f267;
	mul.f32 	%f272, %f26, %f268;
	st.v4.f32 	[%rd164], {%f269, %f270, %f271, %f272};
	ld.v4.f32 	{%f273, %f274, %f275, %f276}, [%rd164+16];
	mul.f32 	%f277, %f26, %f273;
	mul.f32 	%f278, %f26, %f274;
	mul.f32 	%f279, %f26, %f275;
	mul.f32 	%f280, %f26, %f276;
	st.v4.f32 	[%rd164+16], {%f277, %f278, %f279, %f280};
	ld.v4.f32 	{%f281, %f282, %f283, %f284}, [%rd164+32];
	mul.f32 	%f285, %f26, %f281;
	mul.f32 	%f286, %f26, %f282;
	mul.f32 	%f287, %f26, %f283;
	mul.f32 	%f288, %f26, %f284;
	st.v4.f32 	[%rd164+32], {%f285, %f286, %f287, %f288};
	ld.v4.f32 	{%f289, %f290, %f291, %f292}, [%rd164+48];
	mul.f32 	%f293, %f26, %f289;
	mul.f32 	%f294, %f26, %f290;
	mul.f32 	%f295, %f26, %f291;
	mul.f32 	%f296, %f26, %f292;
	st.v4.f32 	[%rd164+48], {%f293, %f294, %f295, %f296};
	ld.v4.f32 	{%f297, %f298, %f299, %f300}, [%rd164+64];
	mul.f32 	%f301, %f26, %f297;
	mul.f32 	%f302, %f26, %f298;
	mul.f32 	%f303, %f26, %f299;
	mul.f32 	%f304, %f26, %f300;
	st.v4.f32 	[%rd164+64], {%f301, %f302, %f303, %f304};
	ld.v4.f32 	{%f305, %f306, %f307, %f308}, [%rd164+80];
	mul.f32 	%f309, %f26, %f305;
	mul.f32 	%f310, %f26, %f306;
	mul.f32 	%f311, %f26, %f307;
	mul.f32 	%f312, %f26, %f308;
	st.v4.f32 	[%rd164+80], {%f309, %f310, %f311, %f312};
	ld.v4.f32 	{%f313, %f314, %f315, %f316}, [%rd164+96];
	mul.f32 	%f317, %f26, %f313;
	mul.f32 	%f318, %f26, %f314;
	mul.f32 	%f319, %f26, %f315;
	mul.f32 	%f320, %f26, %f316;
	st.v4.f32 	[%rd164+96], {%f317, %f318, %f319, %f320};
	ld.v4.f32 	{%f321, %f322, %f323, %f324}, [%rd164+112];
	mul.f32 	%f325, %f26, %f321;
	mul.f32 	%f326, %f26, %f322;
	mul.f32 	%f327, %f26, %f323;
	mul.f32 	%f328, %f26, %f324;
	st.v4.f32 	[%rd164+112], {%f325, %f326, %f327, %f328};
	ld.v4.f32 	{%f329, %f330, %f331, %f332}, [%rd164+128];
	mul.f32 	%f333, %f26, %f329;
	mul.f32 	%f334, %f26, %f330;
	mul.f32 	%f335, %f26, %f331;
	mul.f32 	%f336, %f26, %f332;
	st.v4.f32 	[%rd164+128], {%f333, %f334, %f335, %f336};
	ld.v4.f32 	{%f337, %f338, %f339, %f340}, [%rd164+144];
	mul.f32 	%f341, %f26, %f337;
	mul.f32 	%f342, %f26, %f338;
	mul.f32 	%f343, %f26, %f339;
	mul.f32 	%f344, %f26, %f340;
	st.v4.f32 	[%rd164+144], {%f341, %f342, %f343, %f344};
	ld.v4.f32 	{%f345, %f346, %f347, %f348}, [%rd164+160];
	mul.f32 	%f349, %f26, %f345;
	mul.f32 	%f350, %f26, %f346;
	mul.f32 	%f351, %f26, %f347;
	mul.f32 	%f352, %f26, %f348;
	st.v4.f32 	[%rd164+160], {%f349, %f350, %f351, %f352};
	ld.v4.f32 	{%f353, %f354, %f355, %f356}, [%rd164+176];
	mul.f32 	%f357, %f26, %f353;
	mul.f32 	%f358, %f26, %f354;
	mul.f32 	%f359, %f26, %f355;
	mul.f32 	%f360, %f26, %f356;
	st.v4.f32 	[%rd164+176], {%f357, %f358, %f359, %f360};
	ld.v4.f32 	{%f361, %f362, %f363, %f364}, [%rd164+192];
	mul.f32 	%f365, %f26, %f361;
	mul.f32 	%f366, %f26, %f362;
	mul.f32 	%f367, %f26, %f363;
	mul.f32 	%f368, %f26, %f364;
	st.v4.f32 	[%rd164+192], {%f365, %f366, %f367, %f368};
	ld.v4.f32 	{%f369, %f370, %f371, %f372}, [%rd164+208];
	mul.f32 	%f373, %f26, %f369;
	mul.f32 	%f374, %f26, %f370;
	mul.f32 	%f375, %f26, %f371;
	mul.f32 	%f376, %f26, %f372;
	st.v4.f32 	[%rd164+208], {%f373, %f374, %f375, %f376};
	ld.v4.f32 	{%f377, %f378, %f379, %f380}, [%rd164+224];
	mul.f32 	%f381, %f26, %f377;
	mul.f32 	%f382, %f26, %f378;
	mul.f32 	%f383, %f26, %f379;
	mul.f32 	%f384, %f26, %f380;
	st.v4.f32 	[%rd164+224], {%f381, %f382, %f383, %f384};
	ld.v4.f32 	{%f385, %f386, %f387, %f388}, [%rd164+240];
	mul.f32 	%f389, %f26, %f385;
	mul.f32 	%f390, %f26, %f386;
	mul.f32 	%f391, %f26, %f387;
	mul.f32 	%f392, %f26, %f388;
	st.v4.f32 	[%rd164+240], {%f389, %f390, %f391, %f392};
$L__BB0_83:
	st.f32 	[%rd25], %f17;
	st.f32 	[%rd26], %f27;
	add.s32 	%r423, %r423, 32;
	setp.lt.s32 	%p78, %r423, %r6;
	@%p78 bra 	$L__BB0_61;
$L__BB0_84:
	setp.gt.u32 	%p79, %r413, 383;
	bar.sync 	0;
	@%p79 bra 	$L__BB0_93;
	shl.b32 	%r108, %r415, 5;
	setp.le.s32 	%p80, %r116, %r108;
	@%p80 bra 	$L__BB0_93;
	setp.ge.s32 	%p81, %r40, %r6;
	add.s64 	%rd30, %rd24, 16;
	@%p81 bra 	$L__BB0_93;
	sub.s32 	%r349, %r116, %r108;
	min.s32 	%r109, %r349, 32;
	setp.lt.s32 	%p82, %r349, 1;
	@%p82 bra 	$L__BB0_92;
	ld.local.u64 	%rd165, [%rd30];
	and.b32  	%r351, %r2, 3;
	mul.wide.u32 	%rd166, %r351, 32;
	add.s64 	%rd210, %rd165, %rd166;
	cvt.u64.u32 	%rd167, %r413;
	shr.u64 	%rd168, %rd167, 7;
	mad.lo.s64 	%rd209, %rd168, 1536, %rd7;
	mov.f32 	%f434, 0f00000000;
	mov.b32 	%r430, 16;
	mov.f32 	%f435, %f434;
	mov.f32 	%f436, %f434;
	mov.f32 	%f437, %f434;
	mov.f32 	%f438, %f434;
	mov.f32 	%f439, %f434;
	mov.f32 	%f440, %f434;
	mov.f32 	%f441, %f434;
$L__BB0_89:
	setp.gt.s32 	%p83, %r430, %r109;
	@%p83 bra 	$L__BB0_91;
	mov.b32 	%r352, 48;
	wmma.load.a.sync.aligned.row.m16n16k16.f16 	{%r353, %r354, %r355, %r356, %r357, %r358, %r359, %r360}, [%rd209], %r352;
	mov.b32 	%r361, 72;
	wmma.load.b.sync.aligned.row.m16n16k16.f16 	{%r362, %r363, %r364, %r365, %r366, %r367, %r368, %r369}, [%rd210], %r361;
	wmma.mma.sync.aligned.row.row.m16n16k16.f32.f32 {%f441, %f440, %f439, %f438, %f437, %f436, %f435, %f434}, {%r353, %r354, %r355, %r356, %r357, %r358, %r359, %r360}, {%r362, %r363, %r364, %r365, %r366, %r367, %r368, %r369}, {%f441, %f440, %f439, %f438, %f437, %f436, %f435, %f434};
$L__BB0_91:
	add.s64 	%rd210, %rd210, 2304;
	add.s64 	%rd209, %rd209, 32;
	add.s32 	%r111, %r430, 16;
	setp.lt.s32 	%p84, %r430, %r109;
	mov.u32 	%r430, %r111;
	@%p84 bra 	$L__BB0_89;
$L__BB0_92:
	trap;
$L__BB0_93:
	setp.ne.s32 	%p85, %r413, 0;
	bar.sync 	0;
	@%p85 bra 	$L__BB0_95;
	mov.b32 	%r370, 0;
	st.volatile.u32 	[%rd21], %r370;
$L__BB0_95:
	bar.sync 	0;
	add.s32 	%r415, %r415, 1;
	add.s32 	%r414, %r414, -32;
	setp.eq.s32 	%p86, %r415, %r34;
	@%p86 bra 	$L__BB0_31;
	bra.uni 	$L__BB0_25;

}


// ===== COMPILED SASS (sm_100) =====

	.target	sm_100

	.elftype	@"ET_EXEC"


//--------------------- .note.nv.tkinfo           --------------------------
	.section	.note.nv.tkinfo,"",@"SHT_NOTE"
	.sectionflags	@"SHF_NOTE_NV_TKINFO"
	.tkinfo
        /*0018*/ 	.word	0x00000002
        /*0030*/ 	.string	""
        /*0030*/ 	.string	"ptxas"
        /*0030*/ 	.string	"Cuda compilation tools, release 13.0, V13.0.88"
        /*0030*/ 	.string	"Build cuda_13.0.r13.0/compiler.36424714_0"
        /*0030*/ 	.string	"-arch sm_100 -m 64 "



//--------------------- .note.nv.cuinfo           --------------------------
	.section	.note.nv.cuinfo,"",@"SHT_NOTE"
	.sectionflags	@"SHF_NOTE_NV_CUINFO"
        /*0018*/ 	.short	0x0002
        /*001a*/ 	.short	0x0064
        /*001c*/ 	.short	0x0082
	.zero		2


//--------------------- .nv.info                  --------------------------
	.section	.nv.info,"",@"SHT_CUDA_INFO"
	.align	4


	//----- nvinfo : EIATTR_REGCOUNT
	.align		4
        /*0000*/ 	.byte	0x04, 0x2f
        /*0002*/ 	.short	(.L_1 - .L_0)
	.align		4
.L_0:
        /*0004*/ 	.word	index@(_ZN9flashcore13v9_1_verified31fused_attention_verified_kernelEPK6__halfS3_S3_PS1_iiiif)
        /*0008*/ 	.word	0x00000074


	//----- nvinfo : EIATTR_FRAME_SIZE
	.align		4
.L_1:
        /*000c*/ 	.byte	0x04, 0x11
        /*000e*/ 	.short	(.L_3 - .L_2)
	.align		4
.L_2:
        /*0010*/ 	.word	index@($__internal_0_$__cuda_sm20_rcp_rn_f32_slowpath)
        /*0014*/ 	.word	0x00000058


	//----- nvinfo : EIATTR_FRAME_SIZE
	.align		4
.L_3:
        /*0018*/ 	.byte	0x04, 0x11
        /*001a*/ 	.short	(.L_5 - .L_4)
	.align		4
.L_4:
        /*001c*/ 	.word	index@(_ZN9flashcore13v9_1_verified31fused_attention_verified_kernelEPK6__halfS3_S3_PS1_iiiif)
        /*0020*/ 	.word	0x00000058


	//----- nvinfo : EIATTR_MIN_STACK_SIZE
	.align		4
.L_5:
        /*0024*/ 	.byte	0x04, 0x12
        /*0026*/ 	.short	(.L_7 - .L_6)
	.align		4
.L_6:
        /*0028*/ 	.word	index@(_ZN9flashcore13v9_1_verified31fused_attention_verified_kernelEPK6__halfS3_S3_PS1_iiiif)
        /*002c*/ 	.word	0x00000058
.L_7:


//--------------------- .nv.compat                --------------------------
	.section	.nv.compat,"",@"SHT_CUDA_COMPAT_INFO"
	.align	4
        /*0000*/ 	.byte	0x02, 0x09, 0x00, 0x00, 0x02, 0x02, 0x01, 0x00, 0x02, 0x05, 0x05, 0x00, 0x03, 0x07, 0x01, 0x01
        /*0010*/ 	.byte	0x02, 0x03, 0x00, 0x00, 0x02, 0x06, 0x01, 0x00, 0x04, 0x0b, 0x08, 0x00, 0x09, 0x00, 0x00, 0x00
        /*0020*/ 	.byte	0x00, 0x00, 0x00, 0x00


//--------------------- .nv.info._ZN9flashcore13v9_1_verified31fused_attention_verified_kernelEPK6__halfS3_S3_PS1_iiiif --------------------------
	.section	.nv.info._ZN9flashcore13v9_1_verified31fused_attention_verified_kernelEPK6__halfS3_S3_PS1_iiiif,"",@"SHT_CUDA_INFO"
	.sectionflags	@""
	.align	4


	//----- nvinfo : EIATTR_CUDA_API_VERSION
	.align		4
        /*0000*/ 	.byte	0x04, 0x37
        /*0002*/ 	.short	(.L_9 - .L_8)
.L_8:
        /*0004*/ 	.word	0x00000082


	//----- nvinfo : EIATTR_KPARAM_INFO
	.align		4
.L_9:
        /*0008*/ 	.byte	0x04, 0x17
        /*000a*/ 	.short	(.L_11 - .L_10)
.L_10:
        /*000c*/ 	.word	0x00000000
        /*0010*/ 	.short	0x0008
        /*0012*/ 	.short	0x0030
        /*0014*/ 	.byte	0x00, 0xf0, 0x11, 0x00


	//----- nvinfo : EIATTR_KPARAM_INFO
	.align		4
.L_11:
        /*0018*/ 	.byte	0x04, 0x17
        /*001a*/ 	.short	(.L_13 - .L_12)
.L_12:
        /*001c*/ 	.word	0x00000000
        /*0020*/ 	.short	0x0007
        /*0022*/ 	.short	0x002c
        /*0024*/ 	.byte	0x00, 0xf0, 0x11, 0x00


	//----- nvinfo : EIATTR_KPARAM_INFO
	.align		4
.L_13:
        /*0028*/ 	.byte	0x04, 0x17
        /*002a*/ 	.short	(.L_15 - .L_14)
.L_14:
        /*002c*/ 	.word	0x00000000
        /*0030*/ 	.short	0x0006
        /*0032*/ 	.short	0x0028
        /*0034*/ 	.byte	0x00, 0xf0, 0x11, 0x00


	//----- nvinfo : EIATTR_KPARAM_INFO
	.align		4
.L_15:
        /*0038*/ 	.byte	0x04, 0x17
        /*003a*/ 	.short	(.L_17 - .L_16)
.L_16:
        /*003c*/ 	.word	0x00000000
        /*0040*/ 	.short	0x0005
        /*0042*/ 	.short	0x0024
        /*0044*/ 	.byte	0x00, 0xf0, 0x11, 0x00


	//----- nvinfo : EIATTR_KPARAM_INFO
	.align		4
.L_17:
        /*0048*/ 	.byte	0x04, 0x17
        /*004a*/ 	.short	(.L_19 - .L_18)
.L_18:
        /*004c*/ 	.word	0x00000000
        /*0050*/ 	.short	0x0004
        /*0052*/ 	.short	0x0020
        /*0054*/ 	.byte	0x00, 0xf0, 0x11, 0x00


	//----- nvinfo : EIATTR_KPARAM_INFO
	.align		4
.L_19:
        /*0058*/ 	.byte	0x04, 0x17
        /*005a*/ 	.short	(.L_21 - .L_20)
.L_20:
        /*005c*/ 	.word	0x00000000
        /*0060*/ 	.short	0x0003
        /*0062*/ 	.short	0x0018
        /*0064*/ 	.byte	0x00, 0xf5, 0x21, 0x00


	//----- nvinfo : EIATTR_KPARAM_INFO
	.align		4
.L_21:
        /*0068*/ 	.byte	0x04, 0x17
        /*006a*/ 	.short	(.L_23 - .L_22)
.L_22:
        /*006c*/ 	.word	0x00000000
        /*0070*/ 	.short	0x0002
        /*0072*/ 	.short	0x0010
        /*0074*/ 	.byte	0x00, 0xf5, 0x21, 0x00


	//----- nvinfo : EIATTR_KPARAM_INFO
	.align		4
.L_23:
        /*0078*/ 	.byte	0x04, 0x17
        /*007a*/ 	.short	(.L_25 - .L_24)
.L_24:
        /*007c*/ 	.word	0x00000000
        /*0080*/ 	.short	0x0001
        /*0082*/ 	.short	0x0008
        /*0084*/ 	.byte	0x00, 0xf5, 0x21, 0x00


	//----- nvinfo : EIATTR_KPARAM_INFO
	.align		4
.L_25:
        /*0088*/ 	.byte	0x04, 0x17
        /*008a*/ 	.short	(.L_27 - .L_26)
.L_26:
        /*008c*/ 	.word	0x00000000
        /*0090*/ 	.short	0x0000
        /*0092*/ 	.short	0x0000
        /*0094*/ 	.byte	0x00, 0xf5, 0x21, 0x00


	//----- nvinfo : EIATTR_SPARSE_MMA_MASK
	.align		4
.L_27:
        /*0098*/ 	.byte	0x03, 0x50
        /*009a*/ 	.short	0x0000


	//----- nvinfo : EIATTR_WMMA_USED
	.align		4
        /*009c*/ 	.byte	0x01, 0x2b
	.zero		2


	//----- nvinfo : EIATTR_MAXREG_COUNT
	.align		4
        /*00a0*/ 	.byte	0x03, 0x1b
        /*00a2*/ 	.short	0x0080


	//----- nvinfo : EIATTR_NUM_BARRIERS
	.align		4
        /*00a4*/ 	.byte	0x02, 0x4c
        /*00a6*/ 	.byte	0x01
	.zero		1


	//----- nvinfo : EIATTR_MERCURY_ISA_VERSION
	.align		4
        /*00a8*/ 	.byte	0x03, 0x5f
        /*00aa*/ 	.short	0x0101


	//----- nvinfo : EIATTR_COOP_GROUP_MASK_REGIDS
	.align		4
        /*00ac*/ 	.byte	0x04, 0x29
        /*00ae*/ 	.short	(.L_29 - .L_28)


	//   ....[0]....
.L_28:
        /*00b0*/ 	.word	0xffffffff


	//----- nvinfo : EIATTR_COOP_GROUP_INSTR_OFFSETS
	.align		4
.L_29:
        /*00b4*/ 	.byte	0x04, 0x28
        /*00b6*/ 	.short	(.L_31 - .L_30)


	//   ....[0]....
.L_30:
        /*00b8*/ 	.word	0x00001dd0


	//----- nvinfo : EIATTR_VRC_CTA_INIT_COUNT
	.align		4
.L_31:
        /*00bc*/ 	.byte	0x02, 0x4a
	.zero		1
	.zero		1


	//----- nvinfo : EIATTR_EXIT_INSTR_OFFSETS
	.align		4
        /*00c0*/ 	.byte	0x04, 0x1c
        /*00c2*/ 	.short	(.L_33 - .L_32)


	//   ....[0]....
.L_32:
        /*00c4*/ 	.word	0x00003b60


	//   ....[1]....
        /*00c8*/ 	.word	0x00003e80


	//   ....[2]....
        /*00cc*/ 	.word	0x000046b0


	//----- nvinfo : EIATTR_MAX_THREADS
	.align		4
.L_33:
        /*00d0*/ 	.byte	0x04, 0x05
        /*00d2*/ 	.short	(.L_35 - .L_34)
.L_34:
        /*00d4*/ 	.word	0x00000200
        /*00d8*/ 	.word	0x00000001
        /*00dc*/ 	.word	0x00000001


	//----- nvinfo : EIATTR_CRS_STACK_SIZE
	.align		4
.L_35:
        /*00e0*/ 	.byte	0x04, 0x1e
        /*00e2*/ 	.short	(.L_37 - .L_36)
.L_36:
        /*00e4*/ 	.word	0x00000000


	//----- nvinfo : EIATTR_CBANK_PARAM_SIZE
	.align		4
.L_37:
        /*00e8*/ 	.byte	0x03, 0x19
        /*00ea*/ 	.short	0x0034


	//----- nvinfo : EIATTR_PARAM_CBANK
	.align		4
        /*00ec*/ 	.byte	0x04, 0x0a
        /*00ee*/ 	.short	(.L_39 - .L_38)
	.align		4
.L_38:
        /*00f0*/ 	.word	index@(.nv.constant0._ZN9flashcore13v9_1_verified31fused_attention_verified_kernelEPK6__halfS3_S3_PS1_iiiif)
        /*00f4*/ 	.short	0x0380
        /*00f6*/ 	.short	0x0034


	//----- nvinfo : EIATTR_SW_WAR
	.align		4
.L_39:
        /*00f8*/ 	.byte	0x04, 0x36
        /*00fa*/ 	.short	(.L_41 - .L_40)
.L_40:
        /*00fc*/ 	.word	0x00000008
.L_41:


//--------------------- .nv.callgraph             --------------------------
	.section	.nv.callgraph,"",@"SHT_CUDA_CALLGRAPH"
	.align	4
	.sectionentsize	8
	.align		4
        /*0000*/ 	.word	0x00000000
	.align		4
        /*0004*/ 	.word	0xffffffff
	.align		4
        /*0008*/ 	.word	0x00000000
	.align		4
        /*000c*/ 	.word	0xfffffffe
	.align		4
        /*0010*/ 	.word	0x00000000
	.align		4
        /*0014*/ 	.word	0xfffffffd
	.align		4
        /*0018*/ 	.word	0x00000000
	.align		4
        /*001c*/ 	.word	0xfffffffc


//--------------------- .text._ZN9flashcore13v9_1_verified31fused_attention_verified_kernelEPK6__halfS3_S3_PS1_iiiif --------------------------
	.section	.text._ZN9flashcore13v9_1_verified31fused_attention_verified_kernelEPK6__halfS3_S3_PS1_iiiif,"ax",@progbits
	.align	128
        .global         _ZN9flashcore13v9_1_verified31fused_attention_verified_kernelEPK6__halfS3_S3_PS1_iiiif
        .type           _ZN9flashcore13v9_1_verified31fused_attention_verified_kernelEPK6__halfS3_S3_PS1_iiiif,@function
        .size           _ZN9flashcore13v9_1_verified31fused_attention_verified_kernelEPK6__halfS3_S3_PS1_iiiif,(.L_x_78 - _ZN9flashcore13v9_1_verified31fused_attention_verified_kernelEPK6__halfS3_S3_PS1_iiiif)
        .other          _ZN9flashcore13v9_1_verified31fused_attention_verified_kernelEPK6__halfS3_S3_PS1_iiiif,@"STO_CUDA_ENTRY STV_DEFAULT"
_ZN9flashcore13v9_1_verified31fused_attention_verified_kernelEPK6__halfS3_S3_PS1_iiiif:
.text._ZN9flashcore13v9_1_verified31fused_attention_verified_kernelEPK6__halfS3_S3_PS1_iiiif:
[----:B------:R-:W0:Y:S08]  /*0000*/  LDC R1, c[0x0][0x37c] ;  /* 0x0000df00ff017b82 */ /* 0x000e300000000800 */
[----:B------:R-:W1:Y:S01]  /*0010*/  S2UR UR5, SR_CgaCtaId ;  /* 0x00000000000579c3 */ /* 0x000e620000008800 */
[----:B------:R-:W-:Y:S01]  /*0020*/  UMOV UR4, 0x400 ;  /* 0x0000040000047882 */ /* 0x000fe20000000000 */
[----:B------:R-:W2:Y:S01]  /*0030*/  S2R R5, SR_CTAID.Y ;  /* 0x0000000000057919 */ /* 0x000ea20000002600 */
[----:B0-----:R-:W-:Y:S01]  /*0040*/  VIADD R1, R1, 0xffffffa8 ;  /* 0xffffffa801017836 */ /* 0x001fe20000000000 */
[----:B------:R-:W0:Y:S01]  /*0050*/  LDCU.64 UR12, c[0x0][0x358] ;  /* 0x00006b00ff0c77ac */ /* 0x000e220008000a00 */
[----:B------:R-:W-:Y:S01]  /*0060*/  BSSY.RECONVERGENT B0, `(.L_x_0) ;  /* 0x000012b000007945 */ /* 0x000fe20003800200 */
[----:B------:R-:W3:Y:S02]  /*0070*/  S2R R0, SR_TID.X ;  /* 0x0000000000007919 */ /* 0x000ee40000002100 */
[----:B------:R-:W4:Y:S01]  /*0080*/  S2UR UR6, SR_SWINHI ;  /* 0x00000000000679c3 */ /* 0x000f220000002f00 */
[----:B------:R-:W-:-:S07]  /*0090*/  MOV R89, R1 ;  /* 0x0000000100597202 */ /* 0x000fce0000000f00 */
[----:B------:R-:W2:Y:S01]  /*00a0*/  LDC.64 R14, c[0x0][0x3a8] ;  /* 0x0000ea00ff0e7b82 */ /* 0x000ea20000000a00 */
[----:B-1----:R-:W-:-:S07]  /*00b0*/  ULEA UR4, UR5, UR4, 0x18 ;  /* 0x0000000405047291 */ /* 0x002fce000f8ec0ff */
[----:B------:R-:W1:Y:S01]  /*00c0*/  S2UR UR14, SR_CTAID.X ;  /* 0x00000000000e79c3 */ /* 0x000e620000002500 */
[----:B------:R-:W-:Y:S01]  /*00d0*/  UMOV UR4, UR4 ;  /* 0x0000000400047c82 */ /* 0x000fe20008000000 */
[----:B----4-:R-:W-:Y:S01]  /*00e0*/  UMOV UR5, UR6 ;  /* 0x0000000600057c82 */ /* 0x010fe20008000000 */
[----:B------:R-:W-:-:S04]  /*00f0*/  UIADD3 UR4, UP1, UPT, UR4, 0xf, URZ ;  /* 0x0000000f04047890 */ /* 0x000fc8000ff3e0ff */
[----:B------:R-:W-:Y:S01]  /*0100*/  ULOP3.LUT UR11, UR4, 0xfffffff0, URZ, 0xc0, !UPT ;  /* 0xfffffff0040b7892 */ /* 0x000fe2000f8ec0ff */
[----:B---3--:R-:W-:Y:S01]  /*0110*/  ISETP.GT.U32.AND P0, PT, R0, 0x1, PT ;  /* 0x000000010000780c */ /* 0x008fe20003f04070 */
[----:B------:R-:W-:Y:S01]  /*0120*/  UIADD3.X UR10, UPT, UPT, URZ, UR5, URZ, UP1, !UPT ;  /* 0x00000005ff0a7290 */ /* 0x000fe20008ffe4ff */
[----:B--2---:R-:W-:Y:S01]  /*0130*/  IMAD R85, R5, -0x30, R14 ;  /* 0xffffffd005557824 */ /* 0x004fe200078e020e */
[----:B------:R-:W-:Y:S01]  /*0140*/  UIADD3 UR4, UP2, UPT, UR11, 0x1b0f, URZ ;  /* 0x00001b0f0b047890 */ /* 0x000fe2000ff5e0ff */
[----:B------:R-:W-:Y:S01]  /*0150*/  IMAD R86, R15, R14, RZ ;  /* 0x0000000e0f567224 */ /* 0x000fe200078e02ff */
[----:B------:R-:W-:Y:S02]  /*0160*/  MOV R92, UR11 ;  /* 0x0000000b005c7c02 */ /* 0x000fe40008000f00 */
[----:B------:R-:W-:Y:S01]  /*0170*/  ULOP3.LUT UR4, UR4, 0xfffffff0, URZ, 0xc0, !UPT ;  /* 0xfffffff004047892 */ /* 0x000fe2000f8ec0ff */
[----:B------:R-:W-:Y:S01]  /*0180*/  IMAD.U32 R93, RZ, RZ, UR10 ;  /* 0x0000000aff5d7e24 */ /* 0x000fe2000f8e00ff */
[----:B------:R-:W-:Y:S01]  /*0190*/  UIADD3.X UR9, UPT, UPT, URZ, UR10, URZ, UP2, !UPT ;  /* 0x0000000aff097290 */ /* 0x000fe200097fe4ff */
[----:B-1----:R-:W-:Y:S01]  /*01a0*/  IMAD R86, R86, UR14, RZ ;  /* 0x0000000e56567c24 */ /* 0x002fe2000f8e02ff */
[----:B------:R-:W-:Y:S01]  /*01b0*/  UIADD3 UR8, UP0, UPT, UR4, 0x1b0f, URZ ;  /* 0x00001b0f04087890 */ /* 0x000fe2000ff1e0ff */
[----:B------:R-:W-:Y:S01]  /*01c0*/  SHF.R.U32.HI R87, RZ, 0x5, R0 ;  /* 0x00000005ff577819 */ /* 0x000fe20000011600 */
[----:B------:R-:W-:Y:S01]  /*01d0*/  IMAD.U32 R2, RZ, RZ, UR4 ;  /* 0x00000004ff027e24 */ /* 0x000fe2000f8e00ff */
[----:B------:R-:W-:Y:S01]  /*01e0*/  STL.64 [R1], R92 ;  /* 0x0000005c01007387 */ /* 0x000fe20000100a00 */
[----:B------:R-:W-:Y:S01]  /*01f0*/  ULOP3.LUT UR8, UR8, 0xfffffff0, URZ, 0xc0, !UPT ;  /* 0xfffffff008087892 */ /* 0x000fe2000f8ec0ff */
[----:B------:R-:W-:Y:S01]  /*0200*/  MOV R3, UR9 ;  /* 0x0000000900037c02 */ /* 0x000fe20008000f00 */
[----:B------:R-:W-:Y:S01]  /*0210*/  UIADD3.X UR9, UPT, UPT, URZ, UR9, URZ, UP0, !UPT ;  /* 0x00000009ff097290 */ /* 0x000fe200087fe4ff */
[----:B------:R-:W-:Y:S01]  /*0220*/  LOP3.LUT R88, R0, 0x1f, RZ, 0xc0, !PT ;  /* 0x0000001f00587812 */ /* 0x000fe200078ec0ff */
[----:B------:R-:W-:-:S02]  /*0230*/  UIADD3 UR6, UP2, UPT, UR8, 0x1b0f, URZ ;  /* 0x00001b0f08067890 */ /* 0x000fc4000ff5e0ff */
[----:B------:R-:W-:Y:S01]  /*0240*/  IMAD.U32 R6, RZ, RZ, UR8 ;  /* 0x00000008ff067e24 */ /* 0x000fe2000f8e00ff */
[----:B------:R1:W-:Y:S01]  /*0250*/  STL.64 [R1+0x8], R2 ;  /* 0x0000080201007387 */ /* 0x0003e20000100a00 */
[----:B------:R-:W-:Y:S01]  /*0260*/  ULOP3.LUT UR6, UR6, 0xfffffff0, URZ, 0xc0, !UPT ;  /* 0xfffffff006067892 */ /* 0x000fe2000f8ec0ff */
[----:B------:R-:W-:Y:S01]  /*0270*/  IMAD.U32 R7, RZ, RZ, UR9 ;  /* 0x00000009ff077e24 */ /* 0x000fe2000f8e00ff */
[----:B------:R-:W-:Y:S02]  /*0280*/  UIADD3.X UR7, UPT, UPT, URZ, UR9, URZ, UP2, !UPT ;  /* 0x00000009ff077290 */ /* 0x000fe400097fe4ff */
[----:B------:R-:W-:Y:S02]  /*0290*/  UIADD3 UR5, UP1, UPT, UR6, 0x1b0f, URZ ;  /* 0x00001b0f06057890 */ /* 0x000fe4000ff3e0ff */
[----:B------:R-:W-:Y:S01]  /*02a0*/  MOV R8, UR6 ;  /* 0x0000000600087c02 */ /* 0x000fe20008000f00 */
[----:B------:R2:W-:Y:S01]  /*02b0*/  STL.64 [R1+0x10], R6 ;  /* 0x0000100601007387 */ /* 0x0005e20000100a00 */
[----:B------:R-:W-:Y:S01]  /*02c0*/  ULOP3.LUT UR5, UR5, 0xfffffff0, URZ, 0xc0, !UPT ;  /* 0xfffffff005057892 */ /* 0x000fe2000f8ec0ff */
[----:B------:R-:W-:Y:S01]  /*02d0*/  IMAD.U32 R9, RZ, RZ, UR7 ;  /* 0x00000007ff097e24 */ /* 0x000fe2000f8e00ff */
[----:B------:R-:W-:Y:S01]  /*02e0*/  UIADD3.X UR7, UPT, UPT, URZ, UR7, URZ, UP1, !UPT ;  /* 0x00000007ff077290 */ /* 0x000fe20008ffe4ff */
[----:B-1----:R-:W-:Y:S01]  /*02f0*/  VIMNMX R2, PT, PT, R85, 0x30, PT ;  /* 0x0000003055027848 */ /* 0x002fe20003fe0100 */
[----:B------:R-:W-:-:S02]  /*0300*/  UIADD3 UR4, UP0, UPT, UR5, 0x1b0f, URZ ;  /* 0x00001b0f05047890 */ /* 0x000fc4000ff1e0ff */
[----:B------:R-:W-:Y:S01]  /*0310*/  IMAD.U32 R10, RZ, RZ, UR5 ;  /* 0x00000005ff0a7e24 */ /* 0x000fe2000f8e00ff */
[----:B------:R-:W-:Y:S01]  /*0320*/  STL.64 [R1+0x18], R8 ;  /* 0x0000180801007387 */ /* 0x000fe20000100a00 */
[----:B------:R-:W-:Y:S01]  /*0330*/  ULOP3.LUT UR8, UR4, 0xfffffff0, URZ, 0xc0, !UPT ;  /* 0xfffffff004087892 */ /* 0x000fe2000f8ec0ff */
[----:B------:R-:W-:Y:S01]  /*0340*/  MOV R11, UR7 ;  /* 0x00000007000b7c02 */ /* 0x000fe20008000f00 */
[----:B------:R-:W-:Y:S01]  /*0350*/  UIADD3.X UR17, UPT, UPT, URZ, UR7, URZ, UP0, !UPT ;  /* 0x00000007ff117290 */ /* 0x000fe200087fe4ff */
[----:B------:R-:W-:Y:S01]  /*0360*/  IMAD R3, R2, R15, 0x7 ;  /* 0x0000000702037424 */ /* 0x000fe200078e020f */
[----:B------:R-:W-:Y:S02]  /*0370*/  UIADD3 UR6, UP1, UPT, UR8, 0x240f, URZ ;  /* 0x0000240f08067890 */ /* 0x000fe4000ff3e0ff */
[----:B------:R1:W-:Y:S01]  /*0380*/  STL.64 [R1+0x20], R10 ;  /* 0x0000200a01007387 */ /* 0x0003e20000100a00 */
[----:B------:R-:W-:Y:S01]  /*0390*/  IMAD.U32 R106, RZ, RZ, UR8 ;  /* 0x00000008ff6a7e24 */ /* 0x000fe2000f8e00ff */
[----:B------:R-:W-:Y:S01]  /*03a0*/  ULOP3.LUT UR6, UR6, 0xfffffff0, URZ, 0xc0, !UPT ;  /* 0xfffffff006067892 */ /* 0x000fe2000f8ec0ff */
[----:B------:R-:W-:Y:S01]  /*03b0*/  SHF.R.S32.HI R4, RZ, 0x1f, R3 ;  /* 0x0000001fff047819 */ /* 0x000fe20000011403 */
[----:B------:R-:W-:-:S02]  /*03c0*/  UIADD3.X UR16, UPT, UPT, URZ, UR17, URZ, UP1, !UPT ;  /* 0x00000011ff107290 */ /* 0x000fc40008ffe4ff */
[----:B------:R-:W-:Y:S01]  /*03d0*/  MOV R107, UR17 ;  /* 0x00000011006b7c02 */ /* 0x000fe20008000f00 */
[----:B------:R-:W-:Y:S01]  /*03e0*/  UIADD3 UR4, UP1, UPT, UR6, 0x120f, URZ ;  /* 0x0000120f06047890 */ /* 0x000fe2000ff3e0ff */
[----:B------:R-:W-:Y:S01]  /*03f0*/  LEA.HI R4, R4, R3, RZ, 0x3 ;  /* 0x0000000304047211 */ /* 0x000fe200078f18ff */
[----:B------:R-:W-:Y:S01]  /*0400*/  IMAD.U32 R12, RZ, RZ, UR6 ;  /* 0x00000006ff0c7e24 */ /* 0x000fe2000f8e00ff */
[----:B------:R-:W-:Y:S01]  /*0410*/  SHF.R.S32.HI R3, RZ, 0x1f, R86 ;  /* 0x0000001fff037819 */ /* 0x000fe20000011456 */
[----:B------:R-:W-:Y:S01]  /*0420*/  ULOP3.LUT UR7, UR4, 0xfffffff0, URZ, 0xc0, !UPT ;  /* 0xfffffff004077892 */ /* 0x000fe2000f8ec0ff */
[----:B------:R-:W-:Y:S01]  /*0430*/  IMAD.U32 R13, RZ, RZ, UR16 ;  /* 0x00000010ff0d7e24 */ /* 0x000fe2000f8e00ff */
[----:B------:R-:W-:Y:S01]  /*0440*/  UIADD3.X UR15, UPT, UPT, URZ, UR16, URZ, UP1, !UPT ;  /* 0x00000010ff0f7290 */ /* 0x000fe20008ffe4ff */
[----:B--2---:R-:W-:Y:S01]  /*0450*/  SHF.R.S32.HI R7, RZ, 0x3, R4 ;  /* 0x00000003ff077819 */ /* 0x004fe20000011404 */
[----:B------:R-:W-:Y:S01]  /*0460*/  UIADD3 UR4, UP2, UPT, UR7, 0xcf, URZ ;  /* 0x000000cf07047890 */ /* 0x000fe2000ff5e0ff */
[----:B------:R2:W-:Y:S01]  /*0470*/  STL.64 [R1+0x28], R106 ;  /* 0x0000286a01007387 */ /* 0x0005e20000100a00 */
[----:B------:R-:W-:-:S02]  /*0480*/  IMAD.U32 R104, RZ, RZ, UR7 ;  /* 0x00000007ff687e24 */ /* 0x000fc4000f8e00ff */
[----:B------:R-:W-:Y:S01]  /*0490*/  ULOP3.LUT UR9, UR4, 0xfffffff0, URZ, 0xc0, !UPT ;  /* 0xfffffff004097892 */ /* 0x000fe2000f8ec0ff */
[----:B------:R-:W-:Y:S01]  /*04a0*/  IMAD.U32 R105, RZ, RZ, UR15 ;  /* 0x0000000fff697e24 */ /* 0x000fe2000f8e00ff */
[----:B------:R-:W-:Y:S01]  /*04b0*/  UIADD3.X UR11, UPT, UPT, URZ, UR15, URZ, UP2, !UPT ;  /* 0x0000000fff0b7290 */ /* 0x000fe200097fe4ff */
[----:B------:R2:W-:Y:S01]  /*04c0*/  STL.64 [R1+0x30], R12 ;  /* 0x0000300c01007387 */ /* 0x0005e20000100a00 */
[----:B------:R-:W-:Y:S02]  /*04d0*/  UIADD3 UR4, UP0, UPT, UR9, 0xcf, URZ ;  /* 0x000000cf09047890 */ /* 0x000fe4000ff1e0ff */
[----:B------:R-:W-:Y:S01]  /*04e0*/  IMAD.U32 R102, RZ, RZ, UR9 ;  /* 0x00000009ff667e24 */ /* 0x000fe2000f8e00ff */
[----:B------:R2:W-:Y:S01]  /*04f0*/  STL.64 [R1+0x38], R104 ;  /* 0x0000386801007387 */ /* 0x0005e20000100a00 */
[----:B------:R-:W-:Y:S01]  /*0500*/  ULOP3.LUT UR4, UR4, 0xfffffff0, URZ, 0xc0, !UPT ;  /* 0xfffffff004047892 */ /* 0x000fe2000f8ec0ff */
[----:B------:R-:W-:Y:S01]  /*0510*/  MOV R103, UR11 ;  /* 0x0000000b00677c02 */ /* 0x000fe20008000f00 */
[----:B------:R-:W-:-:S02]  /*0520*/  UIADD3.X UR10, UPT, UPT, URZ, UR11, URZ, UP0, !UPT ;  /* 0x0000000bff0a7290 */ /* 0x000fc400087fe4ff */
[----:B------:R-:W-:Y:S02]  /*0530*/  UIADD3 UR5, UP1, UPT, UR4, 0x300f, URZ ;  /* 0x0000300f04057890 */ /* 0x000fe4000ff3e0ff */
[----:B------:R-:W-:Y:S01]  /*0540*/  IMAD.U32 R100, RZ, RZ, UR4 ;  /* 0x00000004ff647e24 */ /* 0x000fe2000f8e00ff */
[----:B------:R2:W-:Y:S01]  /*0550*/  STL.64 [R1+0x40], R102 ;  /* 0x0000406601007387 */ /* 0x0005e20000100a00 */
[----:B------:R-:W-:Y:S01]  /*0560*/  ULOP3.LUT UR5, UR5, 0xfffffff0, URZ, 0xc0, !UPT ;  /* 0xfffffff005057892 */ /* 0x000fe2000f8ec0ff */
[----:B------:R-:W-:Y:S01]  /*0570*/  IMAD.U32 R101, RZ, RZ, UR10 ;  /* 0x0000000aff657e24 */ /* 0x000fe2000f8e00ff */
[----:B------:R-:W-:-:S04]  /*0580*/  UIADD3.X UR7, UPT, UPT, URZ, UR10, URZ, UP1, !UPT ;  /* 0x0000000aff077290 */ /* 0x000fc80008ffe4ff */
[----:B-1----:R-:W-:Y:S01]  /*0590*/  MOV R10, UR5 ;  /* 0x00000005000a7c02 */ /* 0x002fe20008000f00 */
[----:B------:R2:W-:Y:S01]  /*05a0*/  STL.64 [R1+0x48], R100 ;  /* 0x0000486401007387 */ /* 0x0005e20000100a00 */
[----:B------:R-:W-:-:S03]  /*05b0*/  IMAD.U32 R11, RZ, RZ, UR7 ;  /* 0x00000007ff0b7e24 */ /* 0x000fc6000f8e00ff */
[C---:B------:R-:W-:Y:S02]  /*05c0*/  @!P0 IMAD.WIDE.U32 R8, R0.reuse, 0x4, R10 ;  /* 0x0000000400088825 */ /* 0x040fe400078e000a */
[----:B------:R2:W-:Y:S04]  /*05d0*/  STL.64 [R1+0x50], R10 ;  /* 0x0000500a01007387 */ /* 0x0005e80000100a00 */
[----:B0-----:R2:W-:Y:S01]  /*05e0*/  @!P0 ST.E.STRONG.SYS desc[UR12][R8.64], RZ ;  /* 0x000000ff08008985 */ /* 0x0015e2000c11590c */
[----:B------:R-:W-:-:S13]  /*05f0*/  ISETP.GE.AND P0, PT, R0, R7, PT ;  /* 0x000000070000720c */ /* 0x000fda0003f06270 */
[----:B--2---:R-:W-:Y:S05]  /*0600*/  @P0 BRA `(.L_x_1) ;  /* 0x0000000c00400947 */ /* 0x004fea0003800000 */
[----:B------:R-:W-:Y:S01]  /*0610*/  LOP3.LUT R4, RZ, R0, RZ, 0x33, !PT ;  /* 0x00000000ff047212 */ /* 0x000fe200078e33ff */
[----:B------:R-:W-:Y:S04]  /*0620*/  BSSY.RECONVERGENT B1, `(.L_x_2) ;  /* 0x000003b000017945 */ /* 0x000fe80003800200 */
[----:B------:R-:W-:-:S05]  /*0630*/  IMAD.IADD R6, R7, 0x1, R4 ;  /* 0x0000000107067824 */ /* 0x000fca00078e0204 */
[C---:B------:R-:W-:Y:S02]  /*0640*/  LOP3.LUT R4, R6.reuse, 0x600, RZ, 0xc0, !PT ;  /* 0x0000060006047812 */ /* 0x040fe400078ec0ff */
[----:B------:R-:W-:Y:S02]  /*0650*/  ISETP.GE.U32.AND P1, PT, R6, 0x600, PT ;  /* 0x000006000600780c */ /* 0x000fe40003f26070 */
[----:B------:R-:W-:Y:S01]  /*0660*/  ISETP.NE.AND P0, PT, R4, 0x600, PT ;  /* 0x000006000400780c */ /* 0x000fe20003f05270 */
[----:B------:R-:W-:-:S12]  /*0670*/  IMAD.MOV.U32 R4, RZ, RZ, R0 ;  /* 0x000000ffff047224 */ /* 0x000fd800078e0000 */
[----:B------:R-:W-:Y:S05]  /*0680*/  @!P0 BRA `(.L_x_3) ;  /* 0x0000000000d08947 */ /* 0x000fea0003800000 */
[----:B------:R-:W-:Y:S01]  /*0690*/  IABS R14, R15 ;  /* 0x0000000f000e7213 */ /* 0x000fe20000000000 */
[----:B------:R-:W-:Y:S01]  /*06a0*/  IMAD.SHL.U32 R12, R0, 0x8, RZ ;  /* 0x00000008000c7824 */ /* 0x000fe200078e00ff */
[----:B------:R-:W0:Y:S01]  /*06b0*/  LDC R15, c[0x0][0x3ac] ;  /* 0x0000eb00ff0f7b82 */ /* 0x000e220000000800 */
[----:B------:R-:W-:Y:S01]  /*06c0*/  LEA.HI R4, R6, 0x1, RZ, 0x17 ;  /* 0x0000000106047811 */ /* 0x000fe200078fb8ff */
[----:B------:R-:W1:Y:S03]  /*06d0*/  I2F.RP R10, R14 ;  /* 0x0000000e000a7306 */ /* 0x000e660000209400 */
[C---:B------:R-:W-:Y:S01]  /*06e0*/  LOP3.LUT R6, R4.reuse, 0x3, RZ, 0xc0, !PT ;  /* 0x0000000304067812 */ /* 0x040fe200078ec0ff */
[----:B------:R-:W-:-:S04]  /*06f0*/  IMAD.SHL.U32 R11, R4, 0x200, RZ ;  /* 0x00000200040b7824 */ /* 0x000fc800078e00ff */
[----:B------:R-:W-:Y:S01]  /*0700*/  IMAD.MOV R6, RZ, RZ, -R6 ;  /* 0x000000ffff067224 */ /* 0x000fe200078e0a06 */
[----:B------:R-:W-:Y:S01]  /*0710*/  LOP3.LUT R4, R0, 0x600, R11, 0xf8, !PT ;  /* 0x0000060000047812 */ /* 0x000fe200078ef80b */
[----:B-1----:R-:W1:Y:S02]  /*0720*/  MUFU.RCP R10, R10 ;  /* 0x0000000a000a7308 */ /* 0x002e640000001000 */
[----:B-1----:R-:W-:-:S06]  /*0730*/  IADD3 R8, PT, PT, R10, 0xffffffe, RZ ;  /* 0x0ffffffe0a087810 */ /* 0x002fcc0007ffe0ff */
[----:B------:R1:W2:Y:S02]  /*0740*/  F2I.FTZ.U32.TRUNC.NTZ R9, R8 ;  /* 0x0000000800097305 */ /* 0x0002a4000021f000 */
[----:B-1----:R-:W-:Y:S01]  /*0750*/  MOV R8, RZ ;  /* 0x000000ff00087202 */ /* 0x002fe20000000f00 */
[----:B--2---:R-:W-:-:S04]  /*0760*/  IMAD.MOV R13, RZ, RZ, -R9 ;  /* 0x000000ffff0d7224 */ /* 0x004fc800078e0a09 */
[----:B------:R-:W-:-:S04]  /*0770*/  IMAD R13, R13, R14, RZ ;  /* 0x0000000e0d0d7224 */ /* 0x000fc800078e02ff */
[----:B0-----:R-:W-:-:S07]  /*0780*/  IMAD.HI.U32 R13, R9, R13, R8 ;  /* 0x0000000d090d7227 */ /* 0x001fce00078e0008 */
.L_x_4:
[----:B------:R-:W-:Y:S02]  /*0790*/  IABS R10, R12 ;  /* 0x0000000c000a7213 */ /* 0x000fe40000000000 */
[----:B0-----:R-:W-:-:S03]  /*07a0*/  IABS R16, R15 ;  /* 0x0000000f00107213 */ /* 0x001fc60000000000 */
[----:B------:R-:W-:-:S05]  /*07b0*/  IMAD.HI.U32 R8, R13, R10, RZ ;  /* 0x0000000a0d087227 */ /* 0x000fca00078e00ff */
[----:B------:R-:W-:-:S05]  /*07c0*/  IADD3 R9, PT, PT, -R8, RZ, RZ ;  /* 0x000000ff08097210 */ /* 0x000fca0007ffe1ff */
[----:B------:R-:W-:-:S05]  /*07d0*/  IMAD R9, R16, R9, R10 ;  /* 0x0000000910097224 */ /* 0x000fca00078e020a */
[----:B------:R-:W-:-:S13]  /*07e0*/  ISETP.GT.U32.AND P2, PT, R14, R9, PT ;  /* 0x000000090e00720c */ /* 0x000fda0003f44070 */
[----:B------:R-:W-:Y:S02]  /*07f0*/  @!P2 IMAD.IADD R9, R9, 0x1, -R16 ;  /* 0x000000010909a824 */ /* 0x000fe400078e0a10 */
[----:B------:R-:W-:Y:S01]  /*0800*/  @!P2 VIADD R8, R8, 0x1 ;  /* 0x000000010808a836 */ /* 0x000fe20000000000 */
[----:B------:R-:W-:Y:S02]  /*0810*/  ISETP.NE.AND P2, PT, R15, RZ, PT ;  /* 0x000000ff0f00720c */ /* 0x000fe40003f45270 */
[----:B------:R-:W-:Y:S02]  /*0820*/  ISETP.GE.U32.AND P0, PT, R9, R14, PT ;  /* 0x0000000e0900720c */ /* 0x000fe40003f06070 */
[----:B------:R-:W-:-:S04]  /*0830*/  LOP3.LUT R9, R12, R15, RZ, 0x3c, !PT ;  /* 0x0000000f0c097212 */ /* 0x000fc800078e3cff */
[----:B------:R-:W-:-:S07]  /*0840*/  ISETP.GE.AND P3, PT, R9, RZ, PT ;  /* 0x000000ff0900720c */ /* 0x000fce0003f66270 */
[----:B------:R-:W-:-:S05]  /*0850*/  @P0 IADD3 R8, PT, PT, R8, 0x1, RZ ;  /* 0x0000000108080810 */ /* 0x000fca0007ffe0ff */
[----:B------:R-:W-:-:S04]  /*0860*/  IMAD.MOV.U32 R20, RZ, RZ, R8 ;  /* 0x000000ffff147224 */ /* 0x000fc800078e0008 */
[----:B------:R-:W-:Y:S01]  /*0870*/  @!P3 IMAD.MOV R20, RZ, RZ, -R20 ;  /* 0x000000ffff14b224 */ /* 0x000fe200078e0a14 */
[----:B------:R-:W-:-:S04]  /*0880*/  @!P2 LOP3.LUT R20, RZ, R15, RZ, 0x33, !PT ;  /* 0x0000000fff14a212 */ /* 0x000fc800078e33ff */
[----:B------:R-:W-:-:S05]  /*0890*/  IADD3 R8, PT, PT, -R20, RZ, RZ ;  /* 0x000000ff14087210 */ /* 0x000fca0007ffe1ff */
[----:B------:R-:W-:-:S04]  /*08a0*/  IMAD R21, R15, R8, R12 ;  /* 0x000000080f157224 */ /* 0x000fc800078e020c */
[----:B------:R-:W-:-:S05]  /*08b0*/  VIADD R8, R21, 0x8 ;  /* 0x0000000815087836 */ /* 0x000fca0000000000 */
[----:B------:R-:W-:-:S04]  /*08c0*/  ISETP.GT.AND P0, PT, R8, R15, PT ;  /* 0x0000000f0800720c */ /* 0x000fc80003f04270 */
[----:B------:R-:W-:-:S13]  /*08d0*/  ISETP.GE.OR P0, PT, R20, R2, P0 ;  /* 0x000000021400720c */ /* 0x000fda0000706670 */
[----:B------:R-:W0:Y:S01]  /*08e0*/  @!P0 LDC.64 R10, c[0x0][0x380] ;  /* 0x0000e000ff0a8b82 */ /* 0x000e220000000a00 */
[----:B------:R-:W-:-:S04]  /*08f0*/  @!P0 IMAD R8, R5, 0x30, R20 ;  /* 0x0000003005088824 */ /* 0x000fc800078e0214 */
[----:B------:R-:W-:-:S05]  /*0900*/  @!P0 IMAD R8, R8, R15, R21 ;  /* 0x0000000f08088224 */ /* 0x000fca00078e0215 */
[----:B------:R-:W-:-:S04]  /*0910*/  @!P0 IADD3 R9, P2, PT, R86, R8, RZ ;  /* 0x0000000856098210 */ /* 0x000fc80007f5e0ff */
[----:B------:R-:W-:Y:S02]  /*0920*/  @!P0 LEA.HI.X.SX32 R8, R8, R3, 0x1, P2 ;  /* 0x0000000308088211 */ /* 0x000fe400010f0eff */
[----:B0-----:R-:W-:-:S04]  /*0930*/  @!P0 LEA R10, P2, R9, R10, 0x1 ;  /* 0x0000000a090a8211 */ /* 0x001fc800078408ff */
[----:B------:R-:W-:-:S05]  /*0940*/  @!P0 LEA.HI.X R11, R9, R11, R8, 0x1, P2 ;  /* 0x0000000b090b8211 */ /* 0x000fca00010f0c08 */
[----:B------:R-:W2:Y:S01]  /*0950*/  @!P0 LDG.E.128.CONSTANT R16, desc[UR12][R10.64] ;  /* 0x0000000c0a108981 */ /* 0x000ea2000c1e9d00 */
[----:B------:R-:W-:Y:S01]  /*0960*/  @!P0 IMAD R9, R20, 0x48, R21 ;  /* 0x0000004814098824 */ /* 0x000fe200078e0215 */
[----:B------:R-:W-:Y:S01]  /*0970*/  IADD3 R12, PT, PT, R12, 0x1000, RZ ;  /* 0x000010000c0c7810 */ /* 0x000fe20007ffe0ff */
[----:B------:R-:W-:Y:S02]  /*0980*/  VIADD R6, R6, 0x1 ;  /* 0x0000000106067836 */ /* 0x000fe40000000000 */
[----:B------:R-:W-:-:S05]  /*0990*/  @!P0 IMAD.WIDE R8, R9, 0x2, R92 ;  /* 0x0000000209088825 */ /* 0x000fca00078e025c */
[----:B--2---:R0:W-:Y:S01]  /*09a0*/  @!P0 ST.E.128 desc[UR12][R8.64], R16 ;  /* 0x0000001008008985 */ /* 0x0041e2000c101d0c */
[----:B------:R-:W-:-:S13]  /*09b0*/  ISETP.NE.AND P0, PT, R6, RZ, PT ;  /* 0x000000ff0600720c */ /* 0x000fda0003f05270 */
[----:B------:R-:W-:Y:S05]  /*09c0*/  @P0 BRA `(.L_x_4) ;  /* 0xfffffffc00700947 */ /* 0x000fea000383ffff */
.L_x_3:
[----:B------:R-:W-:Y:S05]  /*09d0*/  BSYNC.RECONVERGENT B1 ;  /* 0x0000000000017941 */ /* 0x000fea0003800200 */
.L_x_2:
[----:B------:R-:W-:Y:S05]  /*09e0*/  @!P1 BRA `(.L_x_1) ;  /* 0x0000000800489947 */ /* 0x000fea0003800000 */
[----:B------:R-:W-:Y:S01]  /*09f0*/  IABS R6, R15 ;  /* 0x0000000f00067213 */ /* 0x000fe20000000000 */
[----:B------:R-:W1:Y:S01]  /*0a00*/  LDC R25, c[0x0][0x3ac] ;  /* 0x0000eb00ff197b82 */ /* 0x000e620000000800 */
[----:B------:R-:W-:Y:S02]  /*0a10*/  MOV R26, RZ ;  /* 0x000000ff001a7202 */ /* 0x000fe40000000f00 */
[----:B0-----:R-:W0:Y:S01]  /*0a20*/  I2F.RP R8, R6 ;  /* 0x0000000600087306 */ /* 0x001e220000209400 */
[----:B------:R-:W-:-:S07]  /*0a30*/  LEA R24, R4, 0x2000, 0x3 ;  /* 0x0000200004187811 */ /* 0x000fce00078e18ff */
[----:B0-----:R-:W0:Y:S02]  /*0a40*/  MUFU.RCP R8, R8 ;  /* 0x0000000800087308 */ /* 0x001e240000001000 */
[----:B0-----:R-:W-:-:S06]  /*0a50*/  VIADD R27, R8, 0xffffffe ;  /* 0x0ffffffe081b7836 */ /* 0x001fcc0000000000 */
[----:B------:R-:W0:Y:S02]  /*0a60*/  F2I.FTZ.U32.TRUNC.NTZ R27, R27 ;  /* 0x0000001b001b7305 */ /* 0x000e24000021f000 */
[----:B0-----:R-:W-:-:S04]  /*0a70*/  IMAD.MOV R9, RZ, RZ, -R27 ;  /* 0x000000ffff097224 */ /* 0x001fc800078e0a1b */
[----:B------:R-:W-:-:S04]  /*0a80*/  IMAD R9, R9, R6, RZ ;  /* 0x0000000609097224 */ /* 0x000fc800078e02ff */
[----:B-1----:R-:W-:-:S07]  /*0a90*/  IMAD.HI.U32 R26, R27, R9, R26 ;  /* 0x000000091b1a7227 */ /* 0x002fce00078e001a */
.L_x_5:
[-C--:B-1----:R-:W-:Y:S01]  /*0aa0*/  IABS R28, R25.reuse ;  /* 0x00000019001c7213 */ /* 0x082fe20000000000 */
[C---:B------:R-:W-:Y:S01]  /*0ab0*/  VIADD R18, R24.reuse, 0xffffe000 ;  /* 0xffffe00018127836 */ /* 0x040fe20000000000 */
[----:B------:R-:W-:Y:S01]  /*0ac0*/  IABS R15, R24 ;  /* 0x00000018000f7213 */ /* 0x000fe20000000000 */
[C---:B------:R-:W-:Y:S01]  /*0ad0*/  VIADD R20, R24.reuse, 0xfffff000 ;  /* 0xfffff00018147836 */ /* 0x040fe20000000000 */
[----:B------:R-:W0:Y:S01]  /*0ae0*/  I2F.RP R11, R28 ;  /* 0x0000001c000b7306 */ /* 0x000e220000209400 */
[----:B------:R-:W-:Y:S01]  /*0af0*/  VIADD R22, R24, 0x1000 ;  /* 0x0000100018167836 */ /* 0x000fe20000000000 */
[----:B------:R-:W-:Y:S02]  /*0b00*/  IABS R9, R18 ;  /* 0x0000001200097213 */ /* 0x000fe40000000000 */
[----:B------:R-:W-:Y:S02]  /*0b10*/  LOP3.LUT R35, RZ, R25, RZ, 0x33, !PT ;  /* 0x00000019ff237212 */ /* 0x000fe400078e33ff */
[----:B------:R-:W-:Y:S01]  /*0b20*/  IABS R17, R22 ;  /* 0x0000001600117213 */ /* 0x000fe20000000000 */
[----:B------:R-:W-:Y:S01]  /*0b30*/  IMAD.HI.U32 R8, R26, R9, RZ ;  /* 0x000000091a087227 */ /* 0x000fe200078e00ff */
[----:B------:R-:W-:-:S03]  /*0b40*/  MOV R26, RZ ;  /* 0x000000ff001a7202 */ /* 0x000fc60000000f00 */
[----:B------:R-:W-:Y:S01]  /*0b50*/  IMAD.MOV R10, RZ, RZ, -R8 ;  /* 0x000000ffff0a7224 */ /* 0x000fe200078e0a08 */
[----:B0-----:R-:W0:Y:S03]  /*0b60*/  MUFU.RCP R11, R11 ;  /* 0x0000000b000b7308 */ /* 0x001e260000001000 */
[----:B------:R-:W-:-:S05]  /*0b70*/  IMAD R9, R28, R10, R9 ;  /* 0x0000000a1c097224 */ /* 0x000fca00078e0209 */
[----:B------:R-:W-:Y:S01]  /*0b80*/  ISETP.GT.U32.AND P4, PT, R6, R9, PT ;  /* 0x000000090600720c */ /* 0x000fe20003f84070 */
[----:B0-----:R-:W-:-:S12]  /*0b90*/  VIADD R27, R11, 0xffffffe ;  /* 0x0ffffffe0b1b7836 */ /* 0x001fd80000000000 */
[--C-:B------:R-:W-:Y:S02]  /*0ba0*/  @!P4 IMAD.IADD R9, R9, 0x1, -R28.reuse ;  /* 0x000000010909c824 */ /* 0x100fe400078e0a1c */
[----:B------:R-:W-:Y:S01]  /*0bb0*/  @!P4 VIADD R8, R8, 0x1 ;  /* 0x000000010808c836 */ /* 0x000fe20000000000 */
[----:B------:R-:W0:Y:S02]  /*0bc0*/  F2I.FTZ.U32.TRUNC.NTZ R27, R27 ;  /* 0x0000001b001b7305 */ /* 0x000e24000021f000 */
[----:B------:R-:W-:Y:S01]  /*0bd0*/  ISETP.GE.U32.AND P3, PT, R9, R6, PT ;  /* 0x000000060900720c */ /* 0x000fe20003f66070 */
[----:B------:R-:W-:-:S12]  /*0be0*/  IMAD.MOV.U32 R6, RZ, RZ, R28 ;  /* 0x000000ffff067224 */ /* 0x000fd800078e001c */
[----:B------:R-:W-:Y:S02]  /*0bf0*/  @P3 IADD3 R8, PT, PT, R8, 0x1, RZ ;  /* 0x0000000108083810 */ /* 0x000fe40007ffe0ff */
[----:B0-----:R-:W-:-:S05]  /*0c00*/  IADD3 R13, PT, PT, RZ, -R27, RZ ;  /* 0x8000001bff0d7210 */ /* 0x001fca0007ffe0ff */
[----:B------:R-:W-:Y:S01]  /*0c10*/  IMAD R11, R13, R28, RZ ;  /* 0x0000001c0d0b7224 */ /* 0x000fe200078e02ff */
[----:B------:R-:W-:-:S03]  /*0c20*/  IABS R13, R20 ;  /* 0x00000014000d7213 */ /* 0x000fc60000000000 */
[----:B------:R-:W-:-:S06]  /*0c30*/  IMAD.HI.U32 R26, R27, R11, R26 ;  /* 0x0000000b1b1a7227 */ /* 0x000fcc00078e001a */
[----:B------:R-:W-:-:S04]  /*0c40*/  IMAD.HI.U32 R10, R26, R13, RZ ;  /* 0x0000000d1a0a7227 */ /* 0x000fc800078e00ff */
[----:B------:R-:W-:Y:S01]  /*0c50*/  IMAD.HI.U32 R11, R26, R15, RZ ;  /* 0x0000000f1a0b7227 */ /* 0x000fe200078e00ff */
[----:B------:R-:W-:-:S03]  /*0c60*/  IADD3 R14, PT, PT, -R10, RZ, RZ ;  /* 0x000000ff0a0e7210 */ /* 0x000fc60007ffe1ff */
[----:B------:R-:W-:-:S04]  /*0c70*/  IMAD.HI.U32 R12, R26, R17, RZ ;  /* 0x000000111a0c7227 */ /* 0x000fc800078e00ff */
[----:B------:R-:W-:Y:S01]  /*0c80*/  IMAD R9, R28, R14, R13 ;  /* 0x0000000e1c097224 */ /* 0x000fe200078e020d */
[----:B------:R-:W-:Y:S01]  /*0c90*/  IADD3 R14, PT, PT, -R12, RZ, RZ ;  /* 0x000000ff0c0e7210 */ /* 0x000fe20007ffe1ff */
[----:B------:R-:W-:-:S03]  /*0ca0*/  IMAD.MOV R16, RZ, RZ, -R11 ;  /* 0x000000ffff107224 */ /* 0x000fc600078e0a0b */
[----:B------:R-:W-:Y:S01]  /*0cb0*/  ISETP.GT.U32.AND P6, PT, R6, R9, PT ;  /* 0x000000090600720c */ /* 0x000fe20003fc4070 */
[C---:B------:R-:W-:Y:S02]  /*0cc0*/  IMAD R13, R28.reuse, R16, R15 ;  /* 0x000000101c0d7224 */ /* 0x040fe400078e020f */
[----:B------:R-:W-:Y:S01]  /*0cd0*/  IMAD R15, R28, R14, R17 ;  /* 0x0000000e1c0f7224 */ /* 0x000fe200078e0211 */
[----:B------:R-:W-:Y:S02]  /*0ce0*/  LOP3.LUT R14, R18, R25, RZ, 0x3c, !PT ;  /* 0x00000019120e7212 */ /* 0x000fe400078e3cff */
[C---:B------:R-:W-:Y:S02]  /*0cf0*/  ISETP.GT.U32.AND P2, PT, R6.reuse, R13, PT ;  /* 0x0000000d0600720c */ /* 0x040fe40003f44070 */
[----:B------:R-:W-:Y:S02]  /*0d00*/  ISETP.GT.U32.AND P1, PT, R6, R15, PT ;  /* 0x0000000f0600720c */ /* 0x000fe40003f24070 */
[----:B------:R-:W-:-:S02]  /*0d10*/  ISETP.GE.AND P0, PT, R14, RZ, PT ;  /* 0x000000ff0e00720c */ /* 0x000fc40003f06270 */
[-C--:B------:R-:W-:Y:S01]  /*0d20*/  LOP3.LUT R14, R20, R25.reuse, RZ, 0x3c, !PT ;  /* 0x00000019140e7212 */ /* 0x080fe200078e3cff */
[--C-:B------:R-:W-:Y:S02]  /*0d30*/  @!P6 IMAD.IADD R9, R9, 0x1, -R28.reuse ;  /* 0x000000010909e824 */ /* 0x100fe400078e0a1c */
[----:B------:R-:W-:Y:S01]  /*0d40*/  @!P6 VIADD R10, R10, 0x1 ;  /* 0x000000010a0ae836 */ /* 0x000fe20000000000 */
[----:B------:R-:W-:Y:S02]  /*0d50*/  ISETP.GE.AND P3, PT, R14, RZ, PT ;  /* 0x000000ff0e00720c */ /* 0x000fe40003f66270 */
[-C--:B------:R-:W-:Y:S01]  /*0d60*/  ISETP.GE.U32.AND P5, PT, R9, R6.reuse, PT ;  /* 0x000000060900720c */ /* 0x080fe20003fa6070 */
[--C-:B------:R-:W-:Y:S01]  /*0d70*/  @!P2 IMAD.IADD R13, R13, 0x1, -R28.reuse ;  /* 0x000000010d0da824 */ /* 0x100fe200078e0a1c */
[----:B------:R-:W-:Y:S01]  /*0d80*/  LOP3.LUT R9, R24, R25, RZ, 0x3c, !PT ;  /* 0x0000001918097212 */ /* 0x000fe200078e3cff */
[----:B------:R-:W-:Y:S02]  /*0d90*/  @!P1 IMAD.IADD R15, R15, 0x1, -R28 ;  /* 0x000000010f0f9824 */ /* 0x000fe400078e0a1c */
[----:B------:R-:W-:Y:S01]  /*0da0*/  @!P2 VIADD R11, R11, 0x1 ;  /* 0x000000010b0ba836 */ /* 0x000fe20000000000 */
[-C--:B------:R-:W-:Y:S01]  /*0db0*/  ISETP.GE.U32.AND P4, PT, R13, R6.reuse, PT ;  /* 0x000000060d00720c */ /* 0x080fe20003f86070 */
[----:B------:R-:W-:Y:S01]  /*0dc0*/  @!P1 VIADD R12, R12, 0x1 ;  /* 0x000000010c0c9836 */ /* 0x000fe20000000000 */
[----:B------:R-:W-:-:S02]  /*0dd0*/  ISETP.GE.U32.AND P6, PT, R15, R6, PT ;  /* 0x000000060f00720c */ /* 0x000fc40003fc6070 */
[----:B------:R-:W-:Y:S02]  /*0de0*/  LOP3.LUT R13, R22, R25, RZ, 0x3c, !PT ;  /* 0x00000019160d7212 */ /* 0x000fe400078e3cff */
[----:B------:R-:W-:Y:S01]  /*0df0*/  @!P0 IADD3 R8, PT, PT, -R8, RZ, RZ ;  /* 0x000000ff08088210 */ /* 0x000fe20007ffe1ff */
[----:B------:R-:W-:Y:S01]  /*0e00*/  @P5 VIADD R10, R10, 0x1 ;  /* 0x000000010a0a5836 */ /* 0x000fe20000000000 */
[----:B------:R-:W-:Y:S02]  /*0e10*/  ISETP.GE.AND P5, PT, R9, RZ, PT ;  /* 0x000000ff0900720c */ /* 0x000fe40003fa6270 */
[----:B------:R-:W-:Y:S01]  /*0e20*/  ISETP.GE.AND P2, PT, R13, RZ, PT ;  /* 0x000000ff0d00720c */ /* 0x000fe20003f46270 */
[----:B------:R-:W-:Y:S01]  /*0e30*/  @!P3 IMAD.MOV R10, RZ, RZ, -R10 ;  /* 0x000000ffff0ab224 */ /* 0x000fe200078e0a0a */
[----:B------:R-:W-:Y:S02]  /*0e40*/  ISETP.NE.AND P0, PT, R25, RZ, PT ;  /* 0x000000ff1900720c */ /* 0x000fe40003f05270 */
[----:B------:R-:W-:Y:S01]  /*0e50*/  @P4 IADD3 R11, PT, PT, R11, 0x1, RZ ;  /* 0x000000010b0b4810 */ /* 0x000fe20007ffe0ff */
[----:B------:R-:W-:Y:S01]  /*0e60*/  @P6 VIADD R12, R12, 0x1 ;  /* 0x000000010c0c6836 */ /* 0x000fe20000000000 */
[----:B------:R-:W-:-:S02]  /*0e70*/  SEL R29, R35, R8, !P0 ;  /* 0x00000008231d7207 */ /* 0x000fc40004000000 */
[----:B------:R-:W-:Y:S02]  /*0e80*/  SEL R31, R35, R10, !P0 ;  /* 0x0000000a231f7207 */ /* 0x000fe40004000000 */
[----:B------:R-:W-:Y:S01]  /*0e90*/  IADD3 R8, PT, PT, -R29, RZ, RZ ;  /* 0x000000ff1d087210 */ /* 0x000fe20007ffe1ff */
[----:B------:R-:W-:Y:S01]  /*0ea0*/  @!P5 IMAD.MOV R11, RZ, RZ, -R11 ;  /* 0x000000ffff0bd224 */ /* 0x000fe200078e0a0b */
[----:B------:R-:W-:Y:S01]  /*0eb0*/  IADD3 R10, PT, PT, -R31, RZ, RZ ;  /* 0x000000ff1f0a7210 */ /* 0x000fe20007ffe1ff */
[----:B------:R-:W-:Y:S02]  /*0ec0*/  @!P2 IMAD.MOV R12, RZ, RZ, -R12 ;  /* 0x000000ffff0ca224 */ /* 0x000fe400078e0a0c */
[----:B------:R-:W-:Y:S01]  /*0ed0*/  IMAD R28, R25, R8, R18 ;  /* 0x00000008191c7224 */ /* 0x000fe200078e0212 */
[----:B------:R-:W-:Y:S01]  /*0ee0*/  SEL R33, R35, R11, !P0 ;  /* 0x0000000b23217207 */ /* 0x000fe20004000000 */
[----:B------:R-:W-:Y:S01]  /*0ef0*/  IMAD R30, R25, R10, R20 ;  /* 0x0000000a191e7224 */ /* 0x000fe200078e0214 */
[----:B------:R-:W-:-:S02]  /*0f00*/  SEL R35, R35, R12, !P0 ;  /* 0x0000000c23237207 */ /* 0x000fc40004000000 */
[----:B------:R-:W-:Y:S01]  /*0f10*/  IADD3 R8, PT, PT, R28, 0x8, RZ ;  /* 0x000000081c087810 */ /* 0x000fe20007ffe0ff */
[----:B------:R-:W-:Y:S02]  /*0f20*/  IMAD.MOV R9, RZ, RZ, -R33 ;  /* 0x000000ffff097224 */ /* 0x000fe400078e0a21 */
[----:B------:R-:W-:Y:S01]  /*0f30*/  IMAD.MOV R10, RZ, RZ, -R35 ;  /* 0x000000ffff0a7224 */ /* 0x000fe200078e0a23 */
[----:B------:R-:W-:Y:S01]  /*0f40*/  ISETP.GT.AND P0, PT, R8, R25, PT ;  /* 0x000000190800720c */ /* 0x000fe20003f04270 */
[C---:B------:R-:W-:Y:S01]  /*0f50*/  IMAD R32, R25.reuse, R9, R24 ;  /* 0x0000000919207224 */ /* 0x040fe200078e0218 */
[----:B------:R-:W-:Y:S01]  /*0f60*/  IADD3 R8, PT, PT, R30, 0x8, RZ ;  /* 0x000000081e087810 */ /* 0x000fe20007ffe0ff */
[----:B------:R-:W-:Y:S01]  /*0f70*/  IMAD R34, R25, R10, R22 ;  /* 0x0000000a19227224 */ /* 0x000fe200078e0216 */
[----:B------:R-:W-:Y:S02]  /*0f80*/  ISETP.GE.OR P0, PT, R29, R2, P0 ;  /* 0x000000021d00720c */ /* 0x000fe40000706670 */
[----:B------:R-:W-:Y:S01]  /*0f90*/  ISETP.GT.AND P1, PT, R8, R25, PT ;  /* 0x000000190800720c */ /* 0x000fe20003f24270 */
[----:B------:R-:W-:-:S02]  /*0fa0*/  VIADD R8, R32, 0x8 ;  /* 0x0000000820087836 */ /* 0x000fc40000000000 */
[----:B------:R-:W-:Y:S01]  /*0fb0*/  VIADD R10, R34, 0x8 ;  /* 0x00000008220a7836 */ /* 0x000fe20000000000 */
[-C--:B------:R-:W-:Y:S02]  /*0fc0*/  ISETP.GE.OR P1, PT, R31, R2.reuse, P1 ;  /* 0x000000021f00720c */ /* 0x080fe40000f26670 */
[-C--:B------:R-:W-:Y:S02]  /*0fd0*/  ISETP.GT.AND P2, PT, R8, R25.reuse, PT ;  /* 0x000000190800720c */ /* 0x080fe40003f44270 */
[----:B------:R-:W-:Y:S02]  /*0fe0*/  ISETP.GT.AND P3, PT, R10, R25, PT ;  /* 0x000000190a00720c */ /* 0x000fe40003f64270 */
[-C--:B------:R-:W-:Y:S01]  /*0ff0*/  ISETP.GE.OR P2, PT, R33, R2.reuse, P2 ;  /* 0x000000022100720c */ /* 0x080fe20001746670 */
[----:B------:R-:W0:Y:S01]  /*1000*/  @!P0 LDC.64 R18, c[0x0][0x380] ;  /* 0x0000e000ff128b82 */ /* 0x000e220000000a00 */
[----:B------:R-:W-:Y:S01]  /*1010*/  ISETP.GE.OR P3, PT, R35, R2, P3 ;  /* 0x000000022300720c */ /* 0x000fe20001f66670 */
[----:B------:R-:W-:-:S04]  /*1020*/  @!P0 IMAD R8, R5, 0x30, R29 ;  /* 0x0000003005088824 */ /* 0x000fc800078e021d */
[-C--:B------:R-:W-:Y:S02]  /*1030*/  @!P0 IMAD R8, R8, R25.reuse, R28 ;  /* 0x0000001908088224 */ /* 0x080fe400078e021c */
[----:B------:R-:W1:Y:S01]  /*1040*/  @!P1 LDC.64 R20, c[0x0][0x380] ;  /* 0x0000e000ff149b82 */ /* 0x000e620000000a00 */
[C---:B------:R-:W-:Y:S02]  /*1050*/  @!P1 IMAD R10, R5.reuse, 0x30, R31 ;  /* 0x00000030050a9824 */ /* 0x040fe400078e021f */
[----:B------:R-:W-:Y:S01]  /*1060*/  @!P0 IADD3 R9, P4, PT, R86, R8, RZ ;  /* 0x0000000856098210 */ /* 0x000fe20007f9e0ff */
[C---:B------:R-:W-:Y:S02]  /*1070*/  @!P2 IMAD R12, R5.reuse, 0x30, R33 ;  /* 0x00000030050ca824 */ /* 0x040fe400078e0221 */
[----:B------:R-:W-:Y:S01]  /*1080*/  @!P1 IMAD R10, R10, R25, R30 ;  /* 0x000000190a0a9224 */ /* 0x000fe200078e021e */
[----:B------:R-:W-:Y:S01]  /*1090*/  @!P0 LEA.HI.X.SX32 R16, R8, R3, 0x1, P4 ;  /* 0x0000000308108211 */ /* 0x000fe200020f0eff */
[----:B------:R-:W2:Y:S01]  /*10a0*/  @!P2 LDC.64 R22, c[0x0][0x380] ;  /* 0x0000e000ff16ab82 */ /* 0x000ea20000000a00 */
[----:B------:R-:W-:-:S02]  /*10b0*/  @!P3 IMAD R14, R5, 0x30, R35 ;  /* 0x00000030050eb824 */ /* 0x000fc400078e0223 */
[----:B------:R-:W-:Y:S01]  /*10c0*/  @!P1 IADD3 R13, P5, PT, R86, R10, RZ ;  /* 0x0000000a560d9210 */ /* 0x000fe20007fbe0ff */
[-C--:B------:R-:W-:Y:S02]  /*10d0*/  @!P2 IMAD R11, R12, R25.reuse, R32 ;  /* 0x000000190c0ba224 */ /* 0x080fe400078e0220 */
[----:B------:R-:W-:Y:S02]  /*10e0*/  @!P3 IMAD R14, R14, R25, R34 ;  /* 0x000000190e0eb224 */ /* 0x000fe400078e0222 */
[----:B------:R-:W3:Y:S01]  /*10f0*/  @!P3 LDC.64 R36, c[0x0][0x380] ;  /* 0x0000e000ff24bb82 */ /* 0x000ee20000000a00 */
[----:B0-----:R-:W-:-:S04]  /*1100*/  @!P0 LEA R8, P4, R9, R18, 0x1 ;  /* 0x0000001209088211 */ /* 0x001fc800078808ff */
[----:B------:R-:W-:Y:S02]  /*1110*/  @!P0 LEA.HI.X R9, R9, R19, R16, 0x1, P4 ;  /* 0x0000001309098211 */ /* 0x000fe400020f0c10 */
[----:B------:R-:W-:Y:S02]  /*1120*/  @!P1 LEA.HI.X.SX32 R16, R10, R3, 0x1, P5 ;  /* 0x000000030a109211 */ /* 0x000fe400028f0eff */
[C---:B-1----:R-:W-:Y:S02]  /*1130*/  @!P1 LEA R12, P4, R13.reuse, R20, 0x1 ;  /* 0x000000140d0c9211 */ /* 0x042fe400078808ff */
[C---:B------:R-:W-:Y:S02]  /*1140*/  @!P2 IADD3 R15, P5, PT, R86.reuse, R11, RZ ;  /* 0x0000000b560fa210 */ /* 0x040fe40007fbe0ff */
[----:B------:R-:W-:Y:S02]  /*1150*/  @!P3 IADD3 R10, P6, PT, R86, R14, RZ ;  /* 0x0000000e560ab210 */ /* 0x000fe40007fde0ff */
[----:B------:R-:W-:-:S02]  /*1160*/  @!P1 LEA.HI.X R13, R13, R21, R16, 0x1, P4 ;  /* 0x000000150d0d9211 */ /* 0x000fc400020f0c10 */
[-C--:B------:R-:W-:Y:S02]  /*1170*/  @!P2 LEA.HI.X.SX32 R18, R11, R3.reuse, 0x1, P5 ;  /* 0x000000030b12a211 */ /* 0x080fe400028f0eff */
[C---:B--2---:R-:W-:Y:S02]  /*1180*/  @!P2 LEA R16, P4, R15.reuse, R22, 0x1 ;  /* 0x000000160f10a211 */ /* 0x044fe400078808ff */
[----:B------:R-:W-:Y:S02]  /*1190*/  @!P3 LEA.HI.X.SX32 R14, R14, R3, 0x1, P6 ;  /* 0x000000030e0eb211 */ /* 0x000fe400030f0eff */
[----:B------:R-:W-:Y:S02]  /*11a0*/  @!P2 LEA.HI.X R17, R15, R23, R18, 0x1, P4 ;  /* 0x000000170f11a211 */ /* 0x000fe400020f0c12 */
[----:B---3--:R-:W-:-:S04]  /*11b0*/  @!P3 LEA R20, P5, R10, R36, 0x1 ;  /* 0x000000240a14b211 */ /* 0x008fc800078a08ff */
[----:B------:R-:W-:Y:S01]  /*11c0*/  @!P3 LEA.HI.X R21, R10, R37, R14, 0x1, P5 ;  /* 0x000000250a15b211 */ /* 0x000fe200028f0c0e */
[----:B------:R-:W2:Y:S04]  /*11d0*/  @!P2 LDG.E.128.CONSTANT R16, desc[UR12][R16.64] ;  /* 0x0000000c1010a981 */ /* 0x000ea8000c1e9d00 */
[----:B------:R-:W3:Y:S04]  /*11e0*/  @!P0 LDG.E.128.CONSTANT R8, desc[UR12][R8.64] ;  /* 0x0000000c08088981 */ /* 0x000ee8000c1e9d00 */
[----:B------:R-:W4:Y:S04]  /*11f0*/  @!P1 LDG.E.128.CONSTANT R12, desc[UR12][R12.64] ;  /* 0x0000000c0c0c9981 */ /* 0x000f28000c1e9d00 */
[----:B------:R-:W5:Y:S01]  /*1200*/  @!P3 LDG.E.128.CONSTANT R20, desc[UR12][R20.64] ;  /* 0x0000000c1414b981 */ /* 0x000f62000c1e9d00 */
[----:B------:R-:W-:-:S02]  /*1210*/  @!P0 IMAD R29, R29, 0x48, R28 ;  /* 0x000000481d1d8824 */ /* 0x000fc400078e021c */
[----:B------:R-:W-:Y:S02]  /*1220*/  @!P1 IMAD R31, R31, 0x48, R30 ;  /* 0x000000481f1f9824 */ /* 0x000fe400078e021e */
[----:B------:R-:W-:Y:S02]  /*1230*/  @!P2 IMAD R33, R33, 0x48, R32 ;  /* 0x000000482121a824 */ /* 0x000fe400078e0220 */
[----:B------:R-:W-:Y:S02]  /*1240*/  @!P3 IMAD R35, R35, 0x48, R34 ;  /* 0x000000482323b824 */ /* 0x000fe400078e0222 */
[----:B------:R-:W-:-:S04]  /*1250*/  @!P0 IMAD.WIDE R28, R29, 0x2, R92 ;  /* 0x000000021d1c8825 */ /* 0x000fc800078e025c */
[----:B------:R-:W-:-:S04]  /*1260*/  @!P1 IMAD.WIDE R30, R31, 0x2, R92 ;  /* 0x000000021f1e9825 */ /* 0x000fc800078e025c */
[----:B------:R-:W-:-:S04]  /*1270*/  @!P2 IMAD.WIDE R32, R33, 0x2, R92 ;  /* 0x000000022120a825 */ /* 0x000fc800078e025c */
[----:B------:R-:W-:Y:S01]  /*1280*/  @!P3 IMAD.WIDE R34, R35, 0x2, R92 ;  /* 0x000000022322b825 */ /* 0x000fe200078e025c */
[----:B------:R-:W-:-:S03]  /*1290*/  IADD3 R4, PT, PT, R4, 0x800, RZ ;  /* 0x0000080004047810 */ /* 0x000fc60007ffe0ff */
[----:B------:R-:W-:Y:S01]  /*12a0*/  VIADD R24, R24, 0x4000 ;  /* 0x0000400018187836 */ /* 0x000fe20000000000 */
[----:B---3--:R1:W-:Y:S04]  /*12b0*/  @!P0 ST.E.128 desc[UR12][R28.64], R8 ;  /* 0x000000081c008985 */ /* 0x0083e8000c101d0c */
[----:B----4-:R1:W-:Y:S04]  /*12c0*/  @!P1 ST.E.128 desc[UR12][R30.64], R12 ;  /* 0x0000000c1e009985 */ /* 0x0103e8000c101d0c */
[----:B--2---:R1:W-:Y:S04]  /*12d0*/  @!P2 ST.E.128 desc[UR12][R32.64], R16 ;  /* 0x000000102000a985 */ /* 0x0043e8000c101d0c */
[----:B-----5:R1:W-:Y:S01]  /*12e0*/  @!P3 ST.E.128 desc[UR12][R34.64], R20 ;  /* 0x000000142200b985 */ /* 0x0203e2000c101d0c */
[----:B------:R-:W-:-:S13]  /*12f0*/  ISETP.GE.AND P0, PT, R4, R7, PT ;  /* 0x000000070400720c */ /* 0x000fda0003f06270 */
[----:B------:R-:W-:Y:S05]  /*1300*/  @!P0 BRA `(.L_x_5) ;  /* 0xfffffff400e48947 */ /* 0x000fea000383ffff */
.L_x_1:
[----:B------:R-:W-:Y:S05]  /*1310*/  BSYNC.RECONVERGENT B0 ;  /* 0x0000000000007941 */ /* 0x000fea0003800200 */
.L_x_0:
[----:B------:R-:W-:Y:S01]  /*1320*/  ISETP.GT.U32.AND P0, PT, R0, 0x2f, PT ;  /* 0x0000002f0000780c */ /* 0x000fe20003f04070 */
[----:B------:R-:W-:Y:S01]  /*1330*/  BSSY.RECONVERGENT B0, `(.L_x_6) ;  /* 0x000000c000007945 */ /* 0x000fe20003800200 */
[----:B-1----:R-:W-:-:S11]  /*1340*/  MOV R11, R0 ;  /* 0x00000000000b7202 */ /* 0x002fd60000000f00 */
[----:B------:R-:W-:Y:S02]  /*1350*/  @!P0 IMAD.MOV.U32 R13, RZ, RZ, -0x800000 ;  /* 0xff800000ff0d8424 */ /* 0x000fe400078e00ff */
[----:B------:R-:W-:-:S04]  /*1360*/  @!P0 IMAD.WIDE.U32 R6, R0, 0x4, R104 ;  /* 0x0000000400068825 */ /* 0x000fc800078e0068 */
[----:B0-----:R-:W-:Y:S01]  /*1370*/  @!P0 IMAD.WIDE.U32 R8, R0, 0x4, R102 ;  /* 0x0000000400088825 */ /* 0x001fe200078e0066 */
[----:B------:R0:W-:Y:S04]  /*1380*/  @!P0 ST.E desc[UR12][R6.64], R13 ;  /* 0x0000000d06008985 */ /* 0x0001e8000c10190c */
[----:B------:R0:W-:Y:S02]  /*1390*/  @!P0 ST.E desc[UR12][R8.64], RZ ;  /* 0x000000ff08008985 */ /* 0x0001e4000c10190c */
.L_x_7:
[C---:B01----:R-:W-:Y:S01]  /*13a0*/  IMAD.WIDE.U32 R6, R11.reuse, 0x4, R100 ;  /* 0x000000040b067825 */ /* 0x043fe200078e0064 */
[----:B------:R-:W-:-:S03]  /*13b0*/  ISETP.GE.U32.AND P0, PT, R11, 0xa00, PT ;  /* 0x00000a000b00780c */ /* 0x000fc60003f06070 */
[----:B------:R-:W-:Y:S01]  /*13c0*/  VIADD R11, R11, 0x200 ;  /* 0x000002000b0b7836 */ /* 0x000fe20000000000 */
[----:B------:R1:W-:Y:S09]  /*13d0*/  ST.E desc[UR12][R6.64], RZ ;  /* 0x000000ff06007985 */ /* 0x0003f2000c10190c */
[----:B------:R-:W-:Y:S05]  /*13e0*/  @!P0 BRA `(.L_x_7) ;  /* 0xfffffffc00ec8947 */ /* 0x000fea000383ffff */
[----:B------:R-:W-:Y:S05]  /*13f0*/  BSYNC.RECONVERGENT B0 ;  /* 0x0000000000007941 */ /* 0x000fea0003800200 */
.L_x_6:
[----:B------:R-:W0:Y:S01]  /*1400*/  LDCU UR4, c[0x0][0x3a8] ;  /* 0x00007500ff0477ac */ /* 0x000e220008000800 */
[----:B------:R-:W2:Y:S01]  /*1410*/  LDCU UR22, c[0x0][0x3ac] ;  /* 0x00007580ff1677ac */ /* 0x000ea20008000800 */
[----:B------:R-:W3:Y:S01]  /*1420*/  LDCU.64 UR18, c[0x0][0x398] ;  /* 0x00007300ff1277ac */ /* 0x000ee20008000a00 */
[----:B------:R-:W4:Y:S01]  /*1430*/  LDCU.64 UR20, c[0x0][0x398] ;  /* 0x00007300ff1477ac */ /* 0x000f220008000a00 */
[----:B0-----:R-:W-:Y:S01]  /*1440*/  UISETP.GE.AND UP0, UPT, UR4, 0x1, UPT ;  /* 0x000000010400788c */ /* 0x001fe2000bf06270 */
[----:B------:R-:W-:Y:S08]  /*1450*/  BAR.SYNC.DEFER_BLOCKING 0x0 ;  /* 0x0000000000007b1d */ /* 0x000ff00000010000 */
[----:B--234-:R-:W-:Y:S05]  /*1460*/  BRA.U !UP0, `(.L_x_8) ;  /* 0x0000002508b47547 */ /* 0x01cfea000b800000 */
[----:B------:R-:W0:Y:S01]  /*1470*/  LDCU.64 UR10, c[0x0][0x390] ;  /* 0x00007200ff0a77ac */ /* 0x000e220008000a00 */
[C---:B------:R-:W-:Y:S02]  /*1480*/  SHF.L.U32 R96, R86.reuse, 0x1, RZ ;  /* 0x0000000156607819 */ /* 0x040fe400000006ff */
[----:B-1----:R-:W-:Y:S01]  /*1490*/  SHF.L.U64.HI R6, R86, 0x1, R3 ;  /* 0x0000000156067819 */ /* 0x002fe20000010203 */
[----:B------:R-:W1:Y:S01]  /*14a0*/  LDCU.64 UR14, c[0x0][0x388] ;  /* 0x00007100ff0e77ac */ /* 0x000e620008000a00 */
[--C-:B------:R-:W-:Y:S02]  /*14b0*/  SHF.R.U32.HI R11, RZ, 0x6, R0.reuse ;  /* 0x00000006ff0b7819 */ /* 0x100fe40000011600 */
[----:B------:R-:W-:Y:S01]  /*14c0*/  SHF.R.U32.HI R4, RZ, 0x3, R0 ;  /* 0x00000003ff047819 */ /* 0x000fe20000011600 */
[----:B------:R-:W2:Y:S01]  /*14d0*/  LDCU UR9, c[0x0][0x3a8] ;  /* 0x00007500ff0977ac */ /* 0x000ea20008000800 */
[----:B------:R-:W-:Y:S01]  /*14e0*/  LOP3.LUT R10, R87, 0x1, RZ, 0xc0, !PT ;  /* 0x00000001570a7812 */ /* 0x000fe200078ec0ff */
[----:B------:R-:W-:Y:S01]  /*14f0*/  IMAD R7, R11, 0x480, RZ ;  /* 0x000004800b077824 */ /* 0x000fe200078e02ff */
[----:B------:R-:W-:Y:S01]  /*1500*/  LEA R8, R87, R88, 0x5 ;  /* 0x0000005857087211 */ /* 0x000fe200078e28ff */
[----:B------:R-:W-:Y:S01]  /*1510*/  UIADD3 UR4, UPT, UPT, UR4, 0x1f, URZ ;  /* 0x0000001f04047890 */ /* 0x000fe2000fffe0ff */
[----:B------:R-:W-:-:S02]  /*1520*/  IMAD.SHL.U32 R9, R11, 0x10, RZ ;  /* 0x000000100b097824 */ /* 0x000fc400078e00ff */
[----:B------:R-:W-:Y:S01]  /*1530*/  IMAD.WIDE.U32 R92, R7, 0x2, R92 ;  /* 0x00000002075c7825 */ /* 0x000fe200078e005c */
[----:B------:R-:W-:Y:S01]  /*1540*/  LOP3.LUT R7, R4, 0x30, RZ, 0xc0, !PT ;  /* 0x0000003004077812 */ /* 0x000fe200078ec0ff */
[----:B------:R-:W-:Y:S01]  /*1550*/  USHF.R.U32.HI UR4, URZ, 0x5, UR4 ;  /* 0x00000005ff047899 */ /* 0x000fe20008011604 */
[----:B0-----:R-:W-:Y:S01]  /*1560*/  IADD3 R98, P0, PT, R96, UR10, RZ ;  /* 0x0000000a60627c10 */ /* 0x001fe2000ff1e0ff */
[----:B------:R-:W-:Y:S01]  /*1570*/  VIADD R4, R87, 0xfffffff1 ;  /* 0xfffffff157047836 */ /* 0x000fe20000000000 */
[----:B------:R-:W-:Y:S01]  /*1580*/  ISETP.GE.AND P2, PT, R7, R2, PT ;  /* 0x000000020700720c */ /* 0x000fe20003f46270 */
[----:B------:R-:W-:Y:S01]  /*1590*/  IMAD R10, R10, 0x480, RZ ;  /* 0x000004800a0a7824 */ /* 0x000fe200078e02ff */
[----:B-1----:R-:W-:Y:S02]  /*15a0*/  IADD3 R96, P1, PT, R96, UR14, RZ ;  /* 0x0000000e60607c10 */ /* 0x002fe4000ff3e0ff */
[C---:B------:R-:W-:Y:S02]  /*15b0*/  IADD3.X R99, PT, PT, R6.reuse, UR11, RZ, P0, !PT ;  /* 0x0000000b06637c10 */ /* 0x040fe400087fe4ff */
[----:B------:R-:W-:Y:S01]  /*15c0*/  IADD3.X R97, PT, PT, R6, UR15, RZ, P1, !PT ;  /* 0x0000000f06617c10 */ /* 0x000fe20008ffe4ff */
[----:B------:R-:W-:Y:S01]  /*15d0*/  IMAD.SHL.U32 R6, R87, 0x10, RZ ;  /* 0x0000001057067824 */ /* 0x000fe200078e00ff */
[----:B------:R-:W-:-:S02]  /*15e0*/  ISETP.NE.AND P0, PT, R88, RZ, PT ;  /* 0x000000ff5800720c */ /* 0x000fc40003f05270 */
[----:B------:R-:W-:Y:S02]  /*15f0*/  MOV R7, RZ ;  /* 0x000000ff00077202 */ /* 0x000fe40000000f00 */
[----:B------:R-:W-:Y:S02]  /*1600*/  LOP3.LUT R6, R6, 0x10, RZ, 0xc0, !PT ;  /* 0x0000001006067812 */ /* 0x000fe400078ec0ff */
[----:B------:R-:W-:Y:S02]  /*1610*/  ISETP.EQ.AND P0, PT, R87, 0xc, !P0 ;  /* 0x0000000c5700780c */ /* 0x000fe40004702270 */
[----:B------:R-:W-:Y:S01]  /*1620*/  IADD3 R8, PT, PT, R8, -0x180, RZ ;  /* 0xfffffe8008087810 */ /* 0x000fe20007ffe0ff */
[----:B------:R-:W-:Y:S02]  /*1630*/  IMAD R95, R11, 0x300, R6 ;  /* 0x000003000b5f7824 */ /* 0x000fe400078e0206 */
[----:B--2---:R-:W-:Y:S02]  /*1640*/  IMAD.U32 R11, RZ, RZ, UR9 ;  /* 0x00000009ff0b7e24 */ /* 0x004fe4000f8e00ff */
[----:B------:R-:W-:-:S07]  /*1650*/  IMAD.WIDE.U32 R94, R95, 0x4, R106 ;  /* 0x000000045f5e7825 */ /* 0x000fce00078e006a */
.L_x_49:
[----:B------:R-:W-:Y:S01]  /*1660*/  ISETP.GE.U32.AND P1, PT, R4, -0x3, PT ;  /* 0xfffffffd0400780c */ /* 0x000fe20003f26070 */
[----:B------:R-:W-:Y:S01]  /*1670*/  BSSY.RECONVERGENT B0, `(.L_x_9) ;  /* 0x000007a000007945 */ /* 0x000fe20003800200 */
[----:B------:R-:W-:Y:S02]  /*1680*/  SHF.L.U32 R12, R7, 0x2, RZ ;  /* 0x00000002070c7819 */ /* 0x000fe400000006ff */
[----:B------:R-:W-:Y:S02]  /*1690*/  VIMNMX R80, PT, PT, R11, 0x20, PT ;  /* 0x000000200b507848 */ /* 0x000fe40003fe0100 */
[----:B------:R-:W-:Y:S02]  /*16a0*/  LOP3.LUT R12, R12, 0x4, RZ, 0xc0, !PT ;  /* 0x000000040c0c7812 */ /* 0x000fe400078ec0ff */
[----:B------:R-:W-:Y:S02]  /*16b0*/  VIMNMX R80, PT, PT, R80, 0x1, !PT ;  /* 0x0000000150507848 */ /* 0x000fe40007fe0100 */
[----:B--2---:R-:W-:-:S02]  /*16c0*/  IADD3 R90, P3, PT, R12, UR5, RZ ;  /* 0x000000050c5a7c10 */ /* 0x004fc4000ff7e0ff */
[----:B0--3--:R-:W-:Y:S02]  /*16d0*/  LOP3.LUT R28, R7, 0x1, RZ, 0xc0, !PT ;  /* 0x00000001071c7812 */ /* 0x009fe400078ec0ff */
[C---:B------:R-:W-:Y:S01]  /*16e0*/  LOP3.LUT R12, R80.reuse, 0x7, RZ, 0xc0, !PT ;  /* 0x00000007500c7812 */ /* 0x040fe200078ec0ff */
[----:B------:R-:W-:Y:S01]  /*16f0*/  IMAD.X R91, RZ, RZ, UR7, P3 ;  /* 0x00000007ff5b7e24 */ /* 0x000fe200098e06ff */
[----:B------:R-:W-:Y:S01]  /*1700*/  LOP3.LUT R13, R80, 0xf, RZ, 0xc0, !PT ;  /* 0x0000000f500d7812 */ /* 0x000fe200078ec0ff */
[----:B-1----:R-:W-:Y:S06]  /*1710*/  @!P1 BRA `(.L_x_10) ;  /* 0x0000000400bc9947 */ /* 0x002fec0003800000 */
[----:B------:R-:W0:Y:S01]  /*1720*/  LDC R30, c[0x0][0x3a8] ;  /* 0x0000ea00ff1e7b82 */ /* 0x000e220000000800 */
[----:B------:R-:W-:-:S04]  /*1730*/  LEA R29, R7, 0x40, 0x5 ;  /* 0x00000040071d7811 */ /* 0x000fc800078e28ff */
[C---:B------:R-:W-:Y:S02]  /*1740*/  IADD3 R14, PT, PT, -R29.reuse, RZ, RZ ;  /* 0x000000ff1d0e7210 */ /* 0x040fe40007ffe1ff */
[-C--:B0-----:R-:W-:Y:S02]  /*1750*/  ISETP.GE.AND P1, PT, R29, R30.reuse, PT ;  /* 0x0000001e1d00720c */ /* 0x081fe40003f26270 */
[----:B------:R-:W-:-:S11]  /*1760*/  VIADDMNMX R30, R14, R30, 0x20, PT ;  /* 0x000000200e1e7446 */ /* 0x000fd6000380011e */
[----:B------:R-:W-:Y:S05]  /*1770*/  @P1 BRA `(.L_x_10) ;  /* 0x0000000400a41947 */ /* 0x000fea0003800000 */
[----:B------:R-:W-:-:S05]  /*1780*/  IMAD R14, R30, 0x48, RZ ;  /* 0x000000481e0e7824 */ /* 0x000fca00078e02ff */
[----:B------:R-:W-:-:S04]  /*1790*/  SHF.R.S32.HI R15, RZ, 0x1f, R14 ;  /* 0x0000001fff0f7819 */ /* 0x000fc8000001140e */
[----:B------:R-:W-:Y:S02]  /*17a0*/  LEA.HI R15, R15, R14, RZ, 0x3 ;  /* 0x0000000e0f0f7211 */ /* 0x000fe400078f18ff */
[----:B------:R-:W-:-:S03]  /*17b0*/  SHF.L.U32 R14, R28, 0x1, RZ ;  /* 0x000000011c0e7819 */ /* 0x000fc600000006ff */
[----:B------:R-:W-:Y:S02]  /*17c0*/  VIADD R15, R15, 0x7 ;  /* 0x000000070f0f7836 */ /* 0x000fe40000000000 */
[----:B------:R-:W-:-:S03]  /*17d0*/  IMAD R16, R14, 0x8, R89 ;  /* 0x000000080e107824 */ /* 0x000fc600078e0259 */
[----:B------:R-:W-:-:S04]  /*17e0*/  SHF.R.S32.HI R31, RZ, 0x3, R15 ;  /* 0x00000003ff1f7819 */ /* 0x000fc8000001140f */
[----:B------:R-:W-:-:S13]  /*17f0*/  ISETP.GE.AND P1, PT, R8, R31, PT ;  /* 0x0000001f0800720c */ /* 0x000fda0003f26270 */
[----:B------:R-:W-:Y:S05]  /*1800*/  @P1 BRA `(.L_x_11) ;  /* 0x0000000400701947 */ /* 0x000fea0003800000 */
[----:B------:R0:W5:Y:S04]  /*1810*/  LDL.64 R22, [R16+0x8] ;  /* 0x0000080010167983 */ /* 0x0001680000100a00 */
[----:B------:R0:W5:Y:S01]  /*1820*/  LDL.64 R14, [R16+0x10] ;  /* 0x00001000100e7983 */ /* 0x0001620000100a00 */
[----:B------:R-:W-:Y:S01]  /*1830*/  BSSY.RECONVERGENT B1, `(.L_x_12) ;  /* 0x000002d000017945 */ /* 0x000fe20003800200 */
[----:B------:R-:W-:-:S07]  /*1840*/  MOV R24, R8 ;  /* 0x0000000800187202 */ /* 0x000fce0000000f00 */
.L_x_17:
[----:B-1----:R-:W1:Y:S01]  /*1850*/  LDC R33, c[0x0][0x3ac] ;  /* 0x0000eb00ff217b82 */ /* 0x002e620000000800 */
[----:B0-----:R-:W-:Y:S01]  /*1860*/  IMAD.SHL.U32 R16, R24, 0x8, RZ ;  /* 0x0000000818107824 */ /* 0x001fe200078e00ff */
[----:B------:R-:W-:Y:S03]  /*1870*/  BSSY.RECONVERGENT B2, `(.L_x_13) ;  /* 0x0000027000027945 */ /* 0x000fe60003800200 */
[----:B------:R-:W-:-:S05]  /*1880*/  IMAD.HI.U32 R17, R16, 0x38e38e39, RZ ;  /* 0x38e38e3910117827 */ /* 0x000fca00078e00ff */
[----:B------:R-:W-:-:S05]  /*1890*/  SHF.R.U32.HI R17, RZ, 0x4, R17 ;  /* 0x00000004ff117819 */ /* 0x000fca0000011611 */
[----:B------:R-:W-:Y:S02]  /*18a0*/  IMAD R20, R17, -0x48, R16 ;  /* 0xffffffb811147824 */ /* 0x000fe400078e0210 */
[----:B------:R-:W-:-:S03]  /*18b0*/  IMAD.HI.U32 R16, R24, 0x38e38e39, RZ ;  /* 0x38e38e3918107827 */ /* 0x000fc600078e00ff */
[----:B------:R-:W-:Y:S01]  /*18c0*/  IADD3 R17, PT, PT, R20, 0x8, RZ ;  /* 0x0000000814117810 */ /* 0x000fe20007ffe0ff */
[----:B------:R-:W-:Y:S01]  /*18d0*/  VIADD R24, R24, 0x60 ;  /* 0x0000006018187836 */ /* 0x000fe20000000000 */
[----:B------:R-:W-:Y:S02]  /*18e0*/  SHF.R.U32.HI R21, RZ, 0x1, R16 ;  /* 0x00000001ff157819 */ /* 0x000fe40000011610 */
[----:B-1----:R-:W-:Y:S02]  /*18f0*/  ISETP.GT.AND P1, PT, R17, R33, PT ;  /* 0x000000211100720c */ /* 0x002fe40003f24270 */
[----:B------:R-:W-:Y:S02]  /*1900*/  ISETP.GE.AND P3, PT, R24, R31, PT ;  /* 0x0000001f1800720c */ /* 0x000fe40003f66270 */
[----:B------:R-:W-:-:S13]  /*1910*/  ISETP.GE.OR P1, PT, R21, R30, P1 ;  /* 0x0000001e1500720c */ /* 0x000fda0000f26670 */
[----:B------:R-:W-:Y:S05]  /*1920*/  @P1 BRA `(.L_x_14) ;  /* 0x0000000000201947 */ /* 0x000fea0003800000 */
[----:B------:R-:W-:-:S05]  /*1930*/  IADD3 R17, PT, PT, R29, R21, RZ ;  /* 0x000000151d117210 */ /* 0x000fca0007ffe0ff */
[----:B------:R-:W-:-:S04]  /*1940*/  IMAD R17, R17, R33, R20 ;  /* 0x0000002111117224 */ /* 0x000fc800078e0214 */
[----:B------:R-:W-:-:S06]  /*1950*/  IMAD.WIDE R16, R17, 0x2, R96 ;  /* 0x0000000211107825 */ /* 0x000fcc00078e0260 */
[----:B------:R-:W2:Y:S01]  /*1960*/  LDG.E.128.CONSTANT R16, desc[UR12][R16.64] ;  /* 0x0000000c10107981 */ /* 0x000ea2000c1e9d00 */
[----:B------:R-:W-:-:S04]  /*1970*/  IMAD R21, R21, 0x48, R20 ;  /* 0x0000004815157824 */ /* 0x000fc800078e0214 */
[----:B-----5:R-:W-:-:S05]  /*1980*/  IMAD.WIDE.U32 R20, R21, 0x2, R22 ;  /* 0x0000000215147825 */ /* 0x020fca00078e0016 */
[----:B--2---:R0:W-:Y:S01]  /*1990*/  ST.E.128 desc[UR12][R20.64], R16 ;  /* 0x0000001014007985 */ /* 0x0041e2000c101d0c */
[----:B------:R-:W-:Y:S05]  /*19a0*/  BRA `(.L_x_15) ;  /* 0x00000000004c7947 */ /* 0x000fea0003800000 */
.L_x_14:
[----:B------:R-:W-:-:S04]  /*19b0*/  ISETP.GE.AND P1, PT, R20, R33, PT ;  /* 0x000000211400720c */ /* 0x000fc80003f26270 */
[----:B------:R-:W-:-:S13]  /*19c0*/  ISETP.GE.OR P1, PT, R21, R30, P1 ;  /* 0x0000001e1500720c */ /* 0x000fda0000f26670 */
[----:B------:R-:W-:Y:S05]  /*19d0*/  @P1 BRA `(.L_x_15) ;  /* 0x0000000000401947 */ /* 0x000fea0003800000 */
[----:B------:R-:W-:Y:S01]  /*19e0*/  IMAD.IADD R25, R29, 0x1, R21 ;  /* 0x000000011d197824 */ /* 0x000fe200078e0215 */
[----:B------:R-:W-:Y:S01]  /*19f0*/  MOV R26, 0x1 ;  /* 0x00000001001a7802 */ /* 0x000fe20000000f00 */
[--C-:B------:R-:W-:Y:S02]  /*1a00*/  IMAD R21, R21, 0x48, R20.reuse ;  /* 0x0000004815157824 */ /* 0x100fe400078e0214 */
[----:B------:R-:W-:-:S07]  /*1a10*/  IMAD R25, R25, R33, R20 ;  /* 0x0000002119197224 */ /* 0x000fce00078e0214 */
.L_x_16:
[----:B-1----:R-:W-:-:S06]  /*1a20*/  IMAD.WIDE R16, R25, 0x2, R96 ;  /* 0x0000000219107825 */ /* 0x002fcc00078e0260 */
[----:B------:R-:W2:Y:S01]  /*1a30*/  LDG.E.U16.CONSTANT R17, desc[UR12][R16.64] ;  /* 0x0000000c10117981 */ /* 0x000ea2000c1e9500 */
[C---:B-----5:R-:W-:Y:S01]  /*1a40*/  IMAD.WIDE.U32 R18, R21.reuse, 0x2, R22 ;  /* 0x0000000215127825 */ /* 0x060fe200078e0016 */
[----:B------:R-:W-:Y:S02]  /*1a50*/  IADD3 R20, PT, PT, R20, 0x1, RZ ;  /* 0x0000000114147810 */ /* 0x000fe40007ffe0ff */
[----:B------:R-:W-:Y:S01]  /*1a60*/  IADD3 R21, PT, PT, R21, 0x1, RZ ;  /* 0x0000000115157810 */ /* 0x000fe20007ffe0ff */
[----:B------:R-:W-:Y:S01]  /*1a70*/  VIADD R27, R26, 0xffffffff ;  /* 0xffffffff1a1b7836 */ /* 0x000fe20000000000 */
[----:B------:R-:W-:Y:S01]  /*1a80*/  ISETP.LT.U32.AND P4, PT, R20, R33, PT ;  /* 0x000000211400720c */ /* 0x000fe20003f81070 */
[----:B------:R-:W-:Y:S02]  /*1a90*/  VIADD R25, R25, 0x1 ;  /* 0x0000000119197836 */ /* 0x000fe40000000000 */
[----:B------:R-:W-:Y:S01]  /*1aa0*/  VIADD R26, R26, 0x1 ;  /* 0x000000011a1a7836 */ /* 0x000fe20000000000 */
[----:B------:R-:W-:Y:S01]  /*1ab0*/  ISETP.GE.U32.AND P1, PT, R27, 0x7, PT ;  /* 0x000000071b00780c */ /* 0x000fe20003f26070 */
[----:B--2---:R1:W-:-:S12]  /*1ac0*/  ST.E.U16 desc[UR12][R18.64], R17 ;  /* 0x0000001112007985 */ /* 0x0043d8000c10150c */
[----:B------:R-:W-:Y:S05]  /*1ad0*/  @!P1 BRA P4, `(.L_x_16) ;  /* 0xfffffffc00d09947 */ /* 0x000fea000203ffff */
.L_x_15:
[----:B------:R-:W-:Y:S05]  /*1ae0*/  BSYNC.RECONVERGENT B2 ;  /* 0x0000000000027941 */ /* 0x000fea0003800200 */
.L_x_13:
[----:B------:R-:W-:Y:S05]  /*1af0*/  @!P3 BRA `(.L_x_17) ;  /* 0xfffffffc0054b947 */ /* 0x000fea000383ffff */
[----:B------:R-:W-:Y:S05]  /*1b00*/  BSYNC.RECONVERGENT B1 ;  /* 0x0000000000017941 */ /* 0x000fea0003800200 */
.L_x_12:
[----:B-----5:R-:W-:-:S07]  /*1b10*/  MOV R22, R8 ;  /* 0x0000000800167202 */ /* 0x020fce0000000f00 */
.L_x_22:
[----:B------:R-:W2:Y:S01]  /*1b20*/  LDC R25, c[0x0][0x3ac] ;  /* 0x0000eb00ff197b82 */ /* 0x000ea20000000800 */
[----:B01----:R-:W-:Y:S01]  /*1b30*/  IMAD.SHL.U32 R16, R22, 0x8, RZ ;  /* 0x0000000816107824 */ /* 0x003fe200078e00ff */
[----:B------:R-:W-:Y:S03]  /*1b40*/  BSSY.RECONVERGENT B1, `(.L_x_18) ;  /* 0x0000027000017945 */ /* 0x000fe60003800200 */
[----:B-1----:R-:W-:-:S05]  /*1b50*/  IMAD.HI.U32 R17, R16, 0x38e38e39, RZ ;  /* 0x38e38e3910117827 */ /* 0x002fca00078e00ff */
[----:B------:R-:W-:-:S05]  /*1b60*/  SHF.R.U32.HI R17, RZ, 0x4, R17 ;  /* 0x00000004ff117819 */ /* 0x000fca0000011611 */
[----:B------:R-:W-:Y:S02]  /*1b70*/  IMAD R24, R17, -0x48, R16 ;  /* 0xffffffb811187824 */ /* 0x000fe400078e0210 */
[----:B------:R-:W-:-:S03]  /*1b80*/  IMAD.HI.U32 R16, R22, 0x38e38e39, RZ ;  /* 0x38e38e3916107827 */ /* 0x000fc600078e00ff */
[----:B------:R-:W-:Y:S01]  /*1b90*/  IADD3 R17, PT, PT, R24, 0x8, RZ ;  /* 0x0000000818117810 */ /* 0x000fe20007ffe0ff */
[----:B------:R-:W-:Y:S01]  /*1ba0*/  VIADD R22, R22, 0x60 ;  /* 0x0000006016167836 */ /* 0x000fe20000000000 */
[----:B------:R-:W-:Y:S02]  /*1bb0*/  SHF.R.U32.HI R21, RZ, 0x1, R16 ;  /* 0x00000001ff157819 */ /* 0x000fe40000011610 */
[----:B--2---:R-:W-:Y:S02]  /*1bc0*/  ISETP.GT.AND P1, PT, R17, R25, PT ;  /* 0x000000191100720c */ /* 0x004fe40003f24270 */
        /* <DEDUP_REMOVED lines=8> */
[----:B------:R-:W-:-:S05]  /*1c50*/  IMAD.WIDE.U32 R20, R21, 0x2, R14 ;  /* 0x0000000215147825 */ /* 0x000fca00078e000e */
[----:B--2---:R0:W-:Y:S01]  /*1c60*/  ST.E.128 desc[UR12][R20.64], R16 ;  /* 0x0000001014007985 */ /* 0x0041e2000c101d0c */
[----:B------:R-:W-:Y:S05]  /*1c70*/  BRA `(.L_x_20) ;  /* 0x00000000004c7947 */ /* 0x000fea0003800000 */
.L_x_19:
[----:B------:R-:W-:-:S04]  /*1c80*/  ISETP.GE.AND P1, PT, R24, R25, PT ;  /* 0x000000191800720c */ /* 0x000fc80003f26270 */
[----:B------:R-:W-:-:S13]  /*1c90*/  ISETP.GE.OR P1, PT, R21, R30, P1 ;  /* 0x0000001e1500720c */ /* 0x000fda0000f26670 */
[----:B------:R-:W-:Y:S05]  /*1ca0*/  @P1 BRA `(.L_x_20) ;  /* 0x0000000000401947 */ /* 0x000fea0003800000 */
[----:B------:R-:W-:Y:S01]  /*1cb0*/  IMAD.IADD R16, R29, 0x1, R21 ;  /* 0x000000011d107824 */ /* 0x000fe200078e0215 */
[----:B------:R-:W-:Y:S01]  /*1cc0*/  MOV R20, RZ ;  /* 0x000000ff00147202 */ /* 0x000fe20000000f00 */
[--C-:B------:R-:W-:Y:S02]  /*1cd0*/  IMAD R27, R21, 0x48, R24.reuse ;  /* 0x00000048151b7824 */ /* 0x100fe400078e0218 */
[----:B------:R-:W-:-:S07]  /*1ce0*/  IMAD R33, R16, R25, R24 ;  /* 0x0000001910217224 */ /* 0x000fce00078e0218 */
.L_x_21:
[----:B-1----:R-:W-:-:S04]  /*1cf0*/  IMAD.IADD R19, R33, 0x1, R20 ;  /* 0x0000000121137824 */ /* 0x002fc800078e0214 */
[----:B------:R-:W-:-:S06]  /*1d00*/  IMAD.WIDE R18, R19, 0x2, R98 ;  /* 0x0000000213127825 */ /* 0x000fcc00078e0262 */
[----:B------:R-:W2:Y:S01]  /*1d10*/  LDG.E.U16.CONSTANT R19, desc[UR12][R18.64] ;  /* 0x0000000c12137981 */ /* 0x000ea2000c1e9500 */
[----:B------:R-:W-:Y:S01]  /*1d20*/  IADD3 R17, PT, PT, R27, R20, RZ ;  /* 0x000000141b117210 */ /* 0x000fe20007ffe0ff */
[C---:B------:R-:W-:Y:S01]  /*1d30*/  VIADD R21, R20.reuse, 0x1 ;  /* 0x0000000114157836 */ /* 0x040fe20000000000 */
[----:B------:R-:W-:-:S03]  /*1d40*/  ISETP.LT.U32.AND P4, PT, R20, 0x7, PT ;  /* 0x000000071400780c */ /* 0x000fc60003f81070 */
[----:B------:R-:W-:Y:S01]  /*1d50*/  IMAD.WIDE.U32 R16, R17, 0x2, R14 ;  /* 0x0000000211107825 */ /* 0x000fe200078e000e */
[----:B------:R-:W-:-:S03]  /*1d60*/  IADD3 R23, PT, PT, R24, R21, RZ ;  /* 0x0000001518177210 */ /* 0x000fc60007ffe0ff */
[----:B------:R-:W-:Y:S01]  /*1d70*/  IMAD.MOV.U32 R20, RZ, RZ, R21 ;  /* 0x000000ffff147224 */ /* 0x000fe200078e0015 */
[----:B------:R-:W-:Y:S01]  /*1d80*/  ISETP.GE.U32.AND P1, PT, R23, R25, PT ;  /* 0x000000191700720c */ /* 0x000fe20003f26070 */
[----:B--2---:R1:W-:-:S12]  /*1d90*/  ST.E.U16 desc[UR12][R16.64], R19 ;  /* 0x0000001310007985 */ /* 0x0043d8000c10150c */
[----:B------:R-:W-:Y:S05]  /*1da0*/  @!P1 BRA P4, `(.L_x_21) ;  /* 0xfffffffc00d09947 */ /* 0x000fea000203ffff */
.L_x_20:
[----:B------:R-:W-:Y:S05]  /*1db0*/  BSYNC.RECONVERGENT B1 ;  /* 0x0000000000017941 */ /* 0x000fea0003800200 */
.L_x_18:
[----:B------:R-:W-:Y:S05]  /*1dc0*/  @!P3 BRA `(.L_x_22) ;  /* 0xfffffffc0054b947 */ /* 0x000fea000383ffff */
.L_x_11:
[----:B------:R-:W-:Y:S05]  /*1dd0*/  WARPSYNC.ALL ;  /* 0x0000000000007948 */ /* 0x000fea0003800000 */
[----:B------:R-:W-:Y:S01]  /*1de0*/  @P0 MOV R15, 0x1 ;  /* 0x00000001000f0802 */ /* 0x000fe20000000f00 */
[----:B------:R2:W-:Y:S06]  /*1df0*/  MEMBAR.SC.CTA ;  /* 0x0000000000007992 */ /* 0x0005ec0000000000 */
[----:B--2---:R2:W-:Y:S02]  /*1e00*/  @P0 ST.E.STRONG.SYS desc[UR12][R90.64], R15 ;  /* 0x0000000f5a000985 */ /* 0x0045e4000c11590c */
.L_x_10:
[----:B------:R-:W-:Y:S05]  /*1e10*/  BSYNC.RECONVERGENT B0 ;  /* 0x0000000000007941 */ /* 0x000fea0003800200 */
.L_x_9:
[----:B------:R-:W-:Y:S01]  /*1e20*/  ISETP.NE.AND P1, PT, R0, RZ, PT ;  /* 0x000000ff0000720c */ /* 0x000fe20003f25270 */
[----:B------:R-:W-:Y:S01]  /*1e30*/  IMAD.SHL.U32 R28, R28, 0x2, RZ ;  /* 0x000000021c1c7824 */ /* 0x000fe200078e00ff */
[----:B------:R-:W-:-:S04]  /*1e40*/  ISETP.GT.U32.AND P3, PT, R0, 0x17f, PT ;  /* 0x0000017f0000780c */ /* 0x000fc80003f64070 */
[----:B------:R-:W-:-:S07]  /*1e50*/  LEA R28, R28, R89, 0x3 ;  /* 0x000000591c1c7211 */ /* 0x000fce00078e18ff */
[----:B------:R-:W-:Y:S05]  /*1e60*/  @P1 BRA `(.L_x_23) ;  /* 0x0000000000101947 */ /* 0x000fea0003800000 */
.L_x_24:
[----:B------:R-:W3:Y:S01]  /*1e70*/  LD.E.STRONG.SYS R14, desc[UR12][R90.64] ;  /* 0x0000000c5a0e7980 */ /* 0x000ee2000c115900 */
[----:B------:R-:W-:Y:S05]  /*1e80*/  YIELD ;  /* 0x0000000000007946 */ /* 0x000fea0003800000 */
[----:B---3--:R-:W-:-:S13]  /*1e90*/  ISETP.NE.AND P1, PT, R14, RZ, PT ;  /* 0x000000ff0e00720c */ /* 0x008fda0003f25270 */
[----:B------:R-:W-:Y:S05]  /*1ea0*/  @!P1 BRA `(.L_x_24) ;  /* 0xfffffffc00f09947 */ /* 0x000fea000383ffff */
.L_x_23:
[----:B------:R-:W-:Y:S05]  /*1eb0*/  WARPSYNC.ALL ;  /* 0x0000000000007948 */ /* 0x000fea0003800000 */
[----:B------:R-:W-:Y:S06]  /*1ec0*/  BAR.SYNC.DEFER_BLOCKING 0x0 ;  /* 0x0000000000007b1d */ /* 0x000fec0000010000 */
[----:B------:R-:W-:Y:S05]  /*1ed0*/  @P3 BRA `(.L_x_25) ;  /* 0x0000000400303947 */ /* 0x000fea0003800000 */
[----:B01----:R-:W0:Y:S01]  /*1ee0*/  LDC R16, c[0x0][0x3a8] ;  /* 0x0000ea00ff107b82 */ /* 0x003e220000000800 */
[----:B------:R-:W-:-:S05]  /*1ef0*/  IMAD.SHL.U32 R14, R7, 0x20, RZ ;  /* 0x00000020070e7824 */ /* 0x000fca00078e00ff */
[----:B--2---:R-:W-:-:S04]  /*1f00*/  IADD3 R15, PT, PT, -R14, RZ, RZ ;  /* 0x000000ff0e0f7210 */ /* 0x004fc80007ffe1ff */
[----:B0-----:R-:W-:-:S04]  /*1f10*/  VIADDMNMX R15, R15, R16, 0x20, PT ;  /* 0x000000200f0f7446 */ /* 0x001fc80003800110 */
[----:B------:R-:W-:-:S04]  /*1f20*/  ISETP.GE.AND P1, PT, R6, R15, PT ;  /* 0x0000000f0600720c */ /* 0x000fc80003f26270 */
[----:B------:R-:W-:-:S04]  /*1f30*/  ISETP.GE.OR P1, PT, R9, R2, P1 ;  /* 0x000000020900720c */ /* 0x000fc80000f26670 */
[----:B------:R-:W-:-:S13]  /*1f40*/  ISETP.GE.OR P1, PT, R14, R16, P1 ;  /* 0x000000100e00720c */ /* 0x000fda0000f26670 */
[----:B------:R-:W-:Y:S05]  /*1f50*/  @P1 BRA `(.L_x_25) ;  /* 0x0000000400101947 */ /* 0x000fea0003800000 */
[----:B------:R-:W2:Y:S01]  /*1f60*/  LDL.64 R16, [R28+0x8] ;  /* 0x000008001c107983 */ /* 0x000ea20000100a00 */
[----:B------:R-:W-:Y:S01]  /*1f70*/  IMAD.MOV.U32 R15, RZ, RZ, RZ ;  /* 0x000000ffff0f7224 */ /* 0x000fe200078e00ff */
[----:B------:R-:W0:Y:S02]  /*1f80*/  S2R R41, SR_LANEID ;  /* 0x0000000000297919 */ /* 0x000e240000000000 */
[----:B0-----:R-:W-:Y:S02]  /*1f90*/  LOP3.LUT R14, R41, 0x3, RZ, 0xc0, !PT ;  /* 0x00000003290e7812 */ /* 0x001fe400078ec0ff */
[----:B------:R-:W-:-:S05]  /*1fa0*/  SHF.R.U32.HI R41, RZ, 0x2, R41 ;  /* 0x00000002ff297819 */ /* 0x000fca0000011629 */
[----:B------:R-:W-:-:S03]  /*1fb0*/  IMAD.WIDE.U32 R18, R41, 0x24, R14 ;  /* 0x0000002429127825 */ /* 0x000fc600078e000e */
[----:B------:R-:W-:-:S04]  /*1fc0*/  LEA R36, P1, R18, R92, 0x2 ;  /* 0x0000005c12247211 */ /* 0x000fc800078210ff */
[----:B------:R-:W-:-:S05]  /*1fd0*/  LEA.HI.X R37, R18, R93, R19, 0x2, P1 ;  /* 0x0000005d12257211 */ /* 0x000fca00008f1413 */
[----:B------:R-:W3:Y:S04]  /*1fe0*/  LD.E R32, desc[UR12][R36.64] ;  /* 0x0000000c24207980 */ /* 0x000ee8000c101900 */
[----:B------:R-:W3:Y:S04]  /*1ff0*/  LD.E R33, desc[UR12][R36.64+0x480] ;  /* 0x0004800c24217980 */ /* 0x000ee8000c101900 */
[----:B------:R-:W3:Y:S04]  /*2000*/  LD.E R34, desc[UR12][R36.64+0x10] ;  /* 0x0000100c24227980 */ /* 0x000ee8000c101900 */
[----:B------:R-:W3:Y:S04]  /*2010*/  LD.E R35, desc[UR12][R36.64+0x490] ;  /* 0x0004900c24237980 */ /* 0x000ee8000c101900 */
[----:B------:R-:W4:Y:S04]  /*2020*/  LD.E R20, desc[UR12][R36.64+0x40] ;  /* 0x0000400c24147980 */ /* 0x000f28000c101900 */
[----:B------:R-:W4:Y:S04]  /*2030*/  LD.E R21, desc[UR12][R36.64+0x4c0] ;  /* 0x0004c00c24157980 */ /* 0x000f28000c101900 */
[----:B------:R-:W4:Y:S04]  /*2040*/  LD.E R22, desc[UR12][R36.64+0x50] ;  /* 0x0000500c24167980 */ /* 0x000f28000c101900 */
[----:B------:R-:W4:Y:S04]  /*2050*/  LD.E R23, desc[UR12][R36.64+0x4d0] ;  /* 0x0004d00c24177980 */ /* 0x000f28000c101900 */
[----:B------:R-:W5:Y:S04]  /*2060*/  LD.E R24, desc[UR12][R36.64+0x60] ;  /* 0x0000600c24187980 */ /* 0x000f68000c101900 */
[----:B------:R-:W5:Y:S04]  /*2070*/  LD.E R25, desc[UR12][R36.64+0x4e0] ;  /* 0x0004e00c24197980 */ /* 0x000f68000c101900 */
[----:B------:R-:W5:Y:S04]  /*2080*/  LD.E R26, desc[UR12][R36.64+0x70] ;  /* 0x0000700c241a7980 */ /* 0x000f68000c101900 */
[----:B------:R-:W5:Y:S01]  /*2090*/  LD.E R27, desc[UR12][R36.64+0x4f0] ;  /* 0x0004f00c241b7980 */ /* 0x000f62000c101900 */
[----:B--2---:R-:W-:-:S03]  /*20a0*/  IMAD.WIDE.U32 R16, R10, 0x2, R16 ;  /* 0x000000020a107825 */ /* 0x004fc600078e0010 */
[----:B------:R-:W-:-:S03]  /*20b0*/  LEA R38, P3, R18, R16, 0x2 ;  /* 0x0000001012267211 */ /* 0x000fc600078610ff */
[----:B------:R-:W2:Y:S01]  /*20c0*/  LD.E R16, desc[UR12][R36.64+0x20] ;  /* 0x0000200c24107980 */ /* 0x000ea2000c101900 */
[----:B------:R-:W-:-:S03]  /*20d0*/  LEA.HI.X R39, R18, R17, R19, 0x2, P3 ;  /* 0x0000001112277211 */ /* 0x000fc600018f1413 */
[----:B------:R-:W2:Y:S04]  /*20e0*/  LD.E R17, desc[UR12][R36.64+0x4a0] ;  /* 0x0004a00c24117980 */ /* 0x000ea8000c101900 */
[----:B------:R-:W3:Y:S04]  /*20f0*/  LD.E R28, desc[UR12][R38.64] ;  /* 0x0000000c261c7980 */ /* 0x000ee8000c101900 */
[----:B------:R-:W3:Y:S04]  /*2100*/  LD.E R29, desc[UR12][R38.64+0x10] ;  /* 0x0000100c261d7980 */ /* 0x000ee8000c101900 */
[----:B------:R-:W4:Y:S04]  /*2110*/  LD.E R42, desc[UR12][R38.64+0x480] ;  /* 0x0004800c262a7980 */ /* 0x000f28000c101900 */
[----:B------:R-:W4:Y:S04]  /*2120*/  LD.E R43, desc[UR12][R38.64+0x490] ;  /* 0x0004900c262b7980 */ /* 0x000f28000c101900 */
[----:B------:R-:W2:Y:S04]  /*2130*/  LD.E R44, desc[UR12][R38.64+0x20] ;  /* 0x0000200c262c7980 */ /* 0x000ea8000c101900 */
[----:B------:R-:W2:Y:S04]  /*2140*/  LD.E R45, desc[UR12][R38.64+0x30] ;  /* 0x0000300c262d7980 */ /* 0x000ea8000c101900 */
[----:B------:R-:W2:Y:S04]  /*2150*/  LD.E R18, desc[UR12][R36.64+0x30] ;  /* 0x0000300c24127980 */ /* 0x000ea8000c101900 */
[----:B------:R-:W2:Y:S04]  /*2160*/  LD.E R19, desc[UR12][R36.64+0x4b0] ;  /* 0x0004b00c24137980 */ /* 0x000ea8000c101900 */
[----:B------:R-:W5:Y:S04]  /*2170*/  LD.E R46, desc[UR12][R38.64+0x4a0] ;  /* 0x0004a00c262e7980 */ /* 0x000f68000c101900 */
        /* <DEDUP_REMOVED lines=8> */
[----:B------:R-:W5:Y:S01]  /*2200*/  LD.E R55, desc[UR12][R38.64+0x4f0] ;  /* 0x0004f00c26377980 */ /* 0x000f62000c101900 */
[----:B------:R-:W-:Y:S05]  /*2210*/  WARPSYNC.ALL ;  /* 0x0000000000007948 */ /* 0x000fea0003800000 */
[----:B------:R-:W0:Y:S01]  /*2220*/  LDCU UR9, c[0x0][0x3b0] ;  /* 0x00007600ff0977ac */ /* 0x000e220008000800 */
[----:B------:R-:W-:Y:S01]  /*2230*/  IMAD.WIDE.U32 R14, R41, 0x18, R14 ;  /* 0x00000018290e7825 */ /* 0x000fe200078e000e */
[C---:B---3--:R-:W-:Y:S08]  /*2240*/  HMMA.16816.F32 R28, R32.reuse, R28, RZ ;  /* 0x0000001c201c723c */ /* 0x048ff000000018ff */
[----:B----4-:R-:W-:-:S12]  /*2250*/  HMMA.16816.F32 R32, R32, R42, RZ ;  /* 0x0000002a2020723c */ /* 0x010fd800000018ff */
[C---:B--2---:R-:W-:Y:S08]  /*2260*/  HMMA.16816.F32 R28, R16.reuse, R44, R28 ;  /* 0x0000002c101c723c */ /* 0x044ff0000000181c */
[----:B-----5:R-:W-:-:S12]  /*2270*/  HMMA.16816.F32 R32, R16, R46, R32 ;  /* 0x0000002e1020723c */ /* 0x020fd80000001820 */
[C---:B------:R-:W-:Y:S08]  /*2280*/  HMMA.16816.F32 R28, R20.reuse, R48, R28 ;  /* 0x00000030141c723c */ /* 0x040ff0000000181c */
[----:B------:R-:W-:-:S12]  /*2290*/  HMMA.16816.F32 R32, R20, R50, R32 ;  /* 0x000000321420723c */ /* 0x000fd80000001820 */
[C---:B------:R-:W-:Y:S08]  /*22a0*/  HMMA.16816.F32 R28, R24.reuse, R52, R28 ;  /* 0x00000034181c723c */ /* 0x040ff0000000181c */
[----:B------:R-:W-:Y:S01]  /*22b0*/  HMMA.16816.F32 R32, R24, R54, R32 ;  /* 0x000000361820723c */ /* 0x000fe20000001820 */
[----:B------:R-:W-:-:S04]  /*22c0*/  LEA R16, P1, R14, R94, 0x3 ;  /* 0x0000005e0e107211 */ /* 0x000fc800078218ff */
[----:B------:R-:W-:-:S06]  /*22d0*/  LEA.HI.X R17, R14, R95, R15, 0x3, P1 ;  /* 0x0000005f0e117211 */ /* 0x000fcc00008f1c0f */
[----:B0-----:R-:W-:Y:S01]  /*22e0*/  FMUL R28, R28, UR9 ;  /* 0x000000091c1c7c20 */ /* 0x001fe20008400000 */
[----:B------:R-:W-:Y:S01]  /*22f0*/  FMUL R29, R29, UR9 ;  /* 0x000000091d1d7c20 */ /* 0x000fe20008400000 */
[----:B------:R-:W-:Y:S01]  /*2300*/  FMUL R30, R30, UR9 ;  /* 0x000000091e1e7c20 */ /* 0x000fe20008400000 */
[----:B------:R-:W-:-:S05]  /*2310*/  FMUL R31, R31, UR9 ;  /* 0x000000091f1f7c20 */ /* 0x000fca0008400000 */
[----:B------:R-:W-:Y:S01]  /*2320*/  FMUL R32, R32, UR9 ;  /* 0x0000000920207c20 */ /* 0x000fe20008400000 */
[----:B------:R-:W-:Y:S01]  /*2330*/  FMUL R33, R33, UR9 ;  /* 0x0000000921217c20 */ /* 0x000fe20008400000 */
[----:B------:R-:W-:Y:S01]  /*2340*/  FMUL R34, R34, UR9 ;  /* 0x0000000922227c20 */ /* 0x000fe20008400000 */
[----:B------:R-:W-:Y:S01]  /*2350*/  FMUL R35, R35, UR9 ;  /* 0x0000000923237c20 */ /* 0x000fe20008400000 */
[----:B------:R3:W-:Y:S04]  /*2360*/  ST.E.64 desc[UR12][R16.64], R28 ;  /* 0x0000001c10007985 */ /* 0x0007e8000c101b0c */
[----:B------:R3:W-:Y:S04]  /*2370*/  ST.E.64 desc[UR12][R16.64+0x600], R30 ;  /* 0x0006001e10007985 */ /* 0x0007e8000c101b0c */
[----:B------:R3:W-:Y:S04]  /*2380*/  ST.E.64 desc[UR12][R16.64+0x20], R32 ;  /* 0x0000202010007985 */ /* 0x0007e8000c101b0c */
[----:B------:R3:W-:Y:S02]  /*2390*/  ST.E.64 desc[UR12][R16.64+0x620], R34 ;  /* 0x0006202210007985 */ /* 0x0007e4000c101b0c */
.L_x_25:
[----:B------:R-:W-:Y:S05]  /*23a0*/  WARPSYNC.ALL ;  /* 0x0000000000007948 */ /* 0x000fea0003800000 */
[----:B------:R-:W4:Y:S01]  /*23b0*/  LDCU UR9, c[0x0][0x3a8] ;  /* 0x00007500ff0977ac */ /* 0x000f220008000800 */
[----:B------:R-:W-:Y:S01]  /*23c0*/  BAR.SYNC.DEFER_BLOCKING 0x0 ;  /* 0x0000000000007b1d */ /* 0x000fe20000010000 */
[----:B------:R-:W-:Y:S02]  /*23d0*/  ISETP.GT.AND P1, PT, R85, R88, PT ;  /* 0x000000585500720c */ /* 0x000fe40003f24270 */
[----:B------:R-:W-:-:S03]  /*23e0*/  SHF.L.U32 R14, R7, 0x5, RZ ;  /* 0x00000005070e7819 */ /* 0x000fc600000006ff */
[----:B------:R-:W-:Y:S01]  /*23f0*/  BSSY.RECONVERGENT B0, `(.L_x_26) ;  /* 0x0000164000007945 */ /* 0x000fe20003800200 */
[----:B----4-:R-:W-:-:S04]  /*2400*/  ISETP.GE.OR P1, PT, R14, UR9, !P1 ;  /* 0x000000090e007c0c */ /* 0x010fc8000cf26670 */
[----:B------:R-:W-:-:S13]  /*2410*/  ISETP.NE.OR P1, PT, R87, 0xf, P1 ;  /* 0x0000000f5700780c */ /* 0x000fda0000f25670 */
[----:B------:R-:W-:Y:S05]  /*2420*/  @P1 BRA `(.L_x_27) ;  /* 0x0000001400801947 */ /* 0x000fea0003800000 */
[----:B------:R-:W-:Y:S01]  /*2430*/  VIADD R14, R13, 0xffffffff ;  /* 0xffffffff0d0e7836 */ /* 0x000fe20000000000 */
[----:B--2---:R-:W-:Y:S01]  /*2440*/  IADD3 R15, PT, PT, R12, -0x1, RZ ;  /* 0xffffffff0c0f7810 */ /* 0x004fe20007ffe0ff */
[----:B------:R-:W-:-:S03]  /*2450*/  IMAD.MOV.U32 R81, RZ, RZ, R88 ;  /* 0x000000ffff517224 */ /* 0x000fc600078e0058 */
[----:B------:R-:W-:Y:S02]  /*2460*/  ISETP.GE.U32.AND P3, PT, R14, 0x7, PT ;  /* 0x000000070e00780c */ /* 0x000fe40003f66070 */
[----:B------:R-:W-:Y:S02]  /*2470*/  ISETP.GE.U32.AND P1, PT, R15, 0x3, PT ;  /* 0x000000030f00780c */ /* 0x000fe40003f26070 */
[C---:B------:R-:W-:Y:S02]  /*2480*/  LOP3.LUT R14, R80.reuse, 0x30, RZ, 0xc0, !PT ;  /* 0x00000030500e7812 */ /* 0x040fe400078ec0ff */
[C---:B------:R-:W-:Y:S02]  /*2490*/  LOP3.LUT R15, R80.reuse, 0x3, RZ, 0xc0, !PT ;  /* 0x00000003500f7812 */ /* 0x040fe400078ec0ff */
[----:B------:R-:W-:-:S07]  /*24a0*/  LOP3.LUT R80, R80, 0x3c, RZ, 0xc0, !PT ;  /* 0x0000003c50507812 */ /* 0x000fce00078ec0ff */
.L_x_46:
[----:B------:R-:W-:-:S04]  /*24b0*/  IMAD.WIDE.U32 R110, R81, 0x4, R104 ;  /* 0x00000004516e7825 */ /* 0x000fc800078e0068 */
[----:B------:R-:W-:Y:S01]  /*24c0*/  IMAD.WIDE.U32 R108, R81, 0x4, R102 ;  /* 0x00000004516c7825 */ /* 0x000fe200078e0066 */
[----:B0--3--:R2:W5:Y:S04]  /*24d0*/  LD.E R33, desc[UR12][R110.64] ;  /* 0x0000000c6e217980 */ /* 0x009568000c101900 */
[----:B------:R2:W5:Y:S01]  /*24e0*/  LD.E R83, desc[UR12][R108.64] ;  /* 0x0000000c6c537980 */ /* 0x000562000c101900 */
[----:B------:R-:W-:Y:S01]  /*24f0*/  ISETP.GE.AND P4, PT, R11, 0x10, PT ;  /* 0x000000100b00780c */ /* 0x000fe20003f86270 */
[----:B------:R-:W-:Y:S01]  /*2500*/  BSSY.RECONVERGENT B1, `(.L_x_28) ;  /* 0x000001b000017945 */ /* 0x000fe20003800200 */
[----:B------:R-:W-:Y:S01]  /*2510*/  IMAD R32, R81, 0x30, RZ ;  /* 0x0000003051207824 */ /* 0x000fe200078e02ff */
[----:B------:R-:W-:Y:S01]  /*2520*/  MOV R82, 0xff800000 ;  /* 0xff80000000527802 */ /* 0x000fe20000000f00 */
[----:B------:R-:W-:-:S09]  /*2530*/  IMAD.MOV.U32 R25, RZ, RZ, RZ ;  /* 0x000000ffff197224 */ /* 0x000fd200078e00ff */
[----:B--2---:R-:W-:Y:S05]  /*2540*/  @!P4 BRA `(.L_x_29) ;  /* 0x000000000058c947 */ /* 0x004fea0003800000 */
[----:B------:R-:W-:Y:S01]  /*2550*/  BSSY.RECONVERGENT B2, `(.L_x_30) ;  /* 0x0000014000027945 */ /* 0x000fe20003800200 */
[----:B------:R-:W-:Y:S01]  /*2560*/  MOV R82, 0xff800000 ;  /* 0xff80000000527802 */ /* 0x000fe20000000f00 */
[----:B------:R-:W-:-:S07]  /*2570*/  IMAD.MOV.U32 R37, RZ, RZ, RZ ;  /* 0x000000ffff257224 */ /* 0x000fce00078e00ff */
.L_x_31:
[----:B------:R-:W-:-:S05]  /*2580*/  IADD3 R35, PT, PT, R32, R37, RZ ;  /* 0x0000002520237210 */ /* 0x000fca0007ffe0ff */
[----:B------:R-:W-:-:S05]  /*2590*/  IMAD.WIDE.U32 R34, R35, 0x4, R106 ;  /* 0x0000000423227825 */ /* 0x000fca00078e006a */
[----:B01----:R-:W2:Y:S04]  /*25a0*/  LD.E.128 R16, desc[UR12][R34.64] ;  /* 0x0000000c22107980 */ /* 0x003ea8000c101d00 */
[----:B------:R-:W3:Y:S04]  /*25b0*/  LD.E.128 R20, desc[UR12][R34.64+0x10] ;  /* 0x0000100c22147980 */ /* 0x000ee8000c101d00 */
[----:B------:R-:W4:Y:S04]  /*25c0*/  LD.E.128 R24, desc[UR12][R34.64+0x20] ;  /* 0x0000200c22187980 */ /* 0x000f28000c101d00 */
[----:B------:R-:W4:Y:S01]  /*25d0*/  LD.E.128 R28, desc[UR12][R34.64+0x30] ;  /* 0x0000300c221c7980 */ /* 0x000f22000c101d00 */
[----:B------:R-:W-:-:S05]  /*25e0*/  VIADD R37, R37, 0x10 ;  /* 0x0000001025257836 */ /* 0x000fca0000000000 */
[----:B------:R-:W-:Y:S02]  /*25f0*/  ISETP.NE.AND P4, PT, R37, R14, PT ;  /* 0x0000000e2500720c */ /* 0x000fe40003f85270 */
[----:B--2---:R-:W-:-:S04]  /*2600*/  FMNMX3 R16, R82, R16, R17, !PT ;  /* 0x0000001052107276 */ /* 0x004fc80007800011 */
[----:B------:R-:W-:-:S04]  /*2610*/  FMNMX3 R16, R16, R18, R19, !PT ;  /* 0x0000001210107276 */ /* 0x000fc80007800013 */
[----:B---3--:R-:W-:-:S04]  /*2620*/  FMNMX3 R16, R16, R20, R21, !PT ;  /* 0x0000001410107276 */ /* 0x008fc80007800015 */
[----:B------:R-:W-:-:S04]  /*2630*/  FMNMX3 R16, R16, R22, R23, !PT ;  /* 0x0000001610107276 */ /* 0x000fc80007800017 */
[----:B----4-:R-:W-:-:S04]  /*2640*/  FMNMX3 R16, R16, R24, R25, !PT ;  /* 0x0000001810107276 */ /* 0x010fc80007800019 */
[----:B------:R-:W-:-:S04]  /*2650*/  FMNMX3 R16, R16, R26, R27, !PT ;  /* 0x0000001a10107276 */ /* 0x000fc8000780001b */
[----:B------:R-:W-:-:S04]  /*2660*/  FMNMX3 R16, R16, R28, R29, !PT ;  /* 0x0000001c10107276 */ /* 0x000fc8000780001d */
[----:B------:R-:W-:Y:S01]  /*2670*/  FMNMX3 R82, R16, R30, R31, !PT ;  /* 0x0000001e10527276 */ /* 0x000fe2000780001f */
[----:B------:R-:W-:Y:S06]  /*2680*/  @P4 BRA `(.L_x_31) ;  /* 0xfffffffc00bc4947 */ /* 0x000fec000383ffff */
[----:B------:R-:W-:Y:S05]  /*2690*/  BSYNC.RECONVERGENT B2 ;  /* 0x0000000000027941 */ /* 0x000fea0003800200 */
.L_x_30:
[----:B------:R-:W-:-:S07]  /*26a0*/  MOV R25, R14 ;  /* 0x0000000e00197202 */ /* 0x000fce0000000f00 */
.L_x_29:
[----:B------:R-:W-:Y:S05]  /*26b0*/  BSYNC.RECONVERGENT B1 ;  /* 0x0000000000017941 */ /* 0x000fea0003800200 */
.L_x_28:
[----:B------:R-:W-:Y:S01]  /*26c0*/  ISETP.NE.AND P4, PT, R13, RZ, PT ;  /* 0x000000ff0d00720c */ /* 0x000fe20003f85270 */
[----:B------:R-:W-:-:S12]  /*26d0*/  BSSY.RECONVERGENT B1, `(.L_x_32) ;  /* 0x0000036000017945 */ /* 0x000fd80003800200 */
[----:B------:R-:W-:Y:S05]  /*26e0*/  @!P4 BRA `(.L_x_33) ;  /* 0x0000000000d0c947 */ /* 0x000fea0003800000 */
[----:B------:R-:W-:Y:S01]  /*26f0*/  BSSY.RECONVERGENT B2, `(.L_x_34) ;  /* 0x0000012000027945 */ /* 0x000fe20003800200 */
[----:B------:R-:W-:-:S03]  /*2700*/  ISETP.NE.AND P4, PT, R12, RZ, PT ;  /* 0x000000ff0c00720c */ /* 0x000fc60003f85270 */
[----:B------:R-:W-:Y:S10]  /*2710*/  @!P3 BRA `(.L_x_35) ;  /* 0x00000000003cb947 */ /* 0x000ff40003800000 */
[C---:B01----:R-:W-:Y:S01]  /*2720*/  IADD3 R16, P5, PT, R32.reuse, R25, RZ ;  /* 0x0000001920107210 */ /* 0x043fe20007fbe0ff */
[----:B------:R-:W-:-:S03]  /*2730*/  IMAD.IADD R21, R32, 0x1, R25 ;  /* 0x0000000120157824 */ /* 0x000fc600078e0219 */
[----:B------:R-:W-:Y:S01]  /*2740*/  IADD3.X R17, PT, PT, RZ, RZ, RZ, P5, !PT ;  /* 0x000000ffff117210 */ /* 0x000fe20002ffe4ff */
[----:B------:R-:W-:Y:S01]  /*2750*/  IMAD.WIDE.U32 R20, R21, 0x4, R106 ;  /* 0x0000000415147825 */ /* 0x000fe200078e006a */
[----:B------:R-:W-:-:S04]  /*2760*/  LEA R22, P5, R16, UR8, 0x2 ;  /* 0x0000000810167c11 */ /* 0x000fc8000f8a10ff */
[----:B------:R-:W-:Y:S01]  /*2770*/  LEA.HI.X R23, R16, UR17, R17, 0x2, P5 ;  /* 0x0000001110177c11 */ /* 0x000fe2000a8f1411 */
[----:B------:R-:W2:Y:S04]  /*2780*/  LD.E R21, desc[UR12][R20.64] ;  /* 0x0000000c14157980 */ /* 0x000ea8000c101900 */
[----:B------:R-:W2:Y:S04]  /*2790*/  LD.E R24, desc[UR12][R22.64+0x4] ;  /* 0x0000040c16187980 */ /* 0x000ea8000c101900 */
[----:B------:R-:W3:Y:S04]  /*27a0*/  LD.E.64 R26, desc[UR12][R22.64+0x8] ;  /* 0x0000080c161a7980 */ /* 0x000ee8000c101b00 */
[----:B------:R-:W4:Y:S01]  /*27b0*/  LD.E.128 R16, desc[UR12][R22.64+0x10] ;  /* 0x0000100c16107980 */ /* 0x000f22000c101d00 */
[----:B------:R-:W-:Y:S01]  /*27c0*/  VIADD R25, R25, 0x8 ;  /* 0x0000000819197836 */ /* 0x000fe20000000000 */
[----:B--2---:R-:W-:-:S04]  /*27d0*/  FMNMX3 R24, R82, R21, R24, !PT ;  /* 0x0000001552187276 */ /* 0x004fc80007800018 */
[----:B---3--:R-:W-:-:S04]  /*27e0*/  FMNMX3 R24, R24, R26, R27, !PT ;  /* 0x0000001a18187276 */ /* 0x008fc8000780001b */
[----:B----4-:R-:W-:-:S04]  /*27f0*/  FMNMX3 R16, R24, R16, R17, !PT ;  /* 0x0000001018107276 */ /* 0x010fc80007800011 */
[----:B------:R-:W-:-:S07]  /*2800*/  FMNMX3 R82, R16, R18, R19, !PT ;  /* 0x0000001210527276 */ /* 0x000fce0007800013 */
.L_x_35:
[----:B------:R-:W-:Y:S05]  /*2810*/  BSYNC.RECONVERGENT B2 ;  /* 0x0000000000027941 */ /* 0x000fea0003800200 */
.L_x_34:
[----:B------:R-:W-:Y:S05]  /*2820*/  @!P4 BRA `(.L_x_33) ;  /* 0x000000000080c947 */ /* 0x000fea0003800000 */
[----:B------:R-:W-:Y:S01]  /*2830*/  BSSY.RECONVERGENT B2, `(.L_x_36) ;  /* 0x000000f000027945 */ /* 0x000fe20003800200 */
[----:B------:R-:W-:-:S03]  /*2840*/  ISETP.NE.AND P4, PT, R15, RZ, PT ;  /* 0x000000ff0f00720c */ /* 0x000fc60003f85270 */
[----:B------:R-:W-:Y:S10]  /*2850*/  @!P1 BRA `(.L_x_37) ;  /* 0x0000000000309947 */ /* 0x000ff40003800000 */
[CC--:B01----:R-:W-:Y:S02]  /*2860*/  IADD3 R19, P5, PT, R32.reuse, R25.reuse, RZ ;  /* 0x0000001920137210 */ /* 0x0c3fe40007fbe0ff */
[----:B------:R-:W-:-:S03]  /*2870*/  IADD3 R17, PT, PT, R32, R25, RZ ;  /* 0x0000001920117210 */ /* 0x000fc60007ffe0ff */
[----:B------:R-:W-:Y:S01]  /*2880*/  IMAD.X R20, RZ, RZ, RZ, P5 ;  /* 0x000000ffff147224 */ /* 0x000fe200028e06ff */
[----:B------:R-:W-:Y:S01]  /*2890*/  LEA R18, P5, R19, UR8, 0x2 ;  /* 0x0000000813127c11 */ /* 0x000fe2000f8a10ff */
[----:B------:R-:W-:-:S03]  /*28a0*/  IMAD.WIDE.U32 R16, R17, 0x4, R106 ;  /* 0x0000000411107825 */ /* 0x000fc600078e006a */
[----:B------:R-:W-:-:S03]  /*28b0*/  LEA.HI.X R19, R19, UR17, R20, 0x2, P5 ;  /* 0x0000001113137c11 */ /* 0x000fc6000a8f1414 */
[----:B------:R-:W2:Y:S04]  /*28c0*/  LD.E R17, desc[UR12][R16.64] ;  /* 0x0000000c10117980 */ /* 0x000ea8000c101900 */
[----:B------:R-:W2:Y:S04]  /*28d0*/  LD.E R20, desc[UR12][R18.64+0x4] ;  /* 0x0000040c12147980 */ /* 0x000ea8000c101900 */
[----:B------:R-:W3:Y:S01]  /*28e0*/  LD.E.64 R22, desc[UR12][R18.64+0x8] ;  /* 0x0000080c12167980 */ /* 0x000ee2000c101b00 */
[----:B------:R-:W-:Y:S02]  /*28f0*/  IADD3 R25, PT, PT, R25, 0x4, RZ ;  /* 0x0000000419197810 */ /* 0x000fe40007ffe0ff */
[----:B--2---:R-:W-:-:S04]  /*2900*/  FMNMX3 R20, R82, R17, R20, !PT ;  /* 0x0000001152147276 */ /* 0x004fc80007800014 */
[----:B---3--:R-:W-:-:S07]  /*2910*/  FMNMX3 R82, R20, R22, R23, !PT ;  /* 0x0000001614527276 */ /* 0x008fce0007800017 */
.L_x_37:
[----:B------:R-:W-:Y:S05]  /*2920*/  BSYNC.RECONVERGENT B2 ;  /* 0x0000000000027941 */ /* 0x000fea0003800200 */
.L_x_36:
[----:B------:R-:W-:Y:S05]  /*2930*/  @!P4 BRA `(.L_x_33) ;  /* 0x00000000003cc947 */ /* 0x000fea0003800000 */
[----:B01----:R-:W-:-:S04]  /*2940*/  IMAD.IADD R17, R32, 0x1, R25 ;  /* 0x0000000120117824 */ /* 0x003fc800078e0219 */
[----:B------:R-:W-:-:S06]  /*2950*/  IMAD.WIDE.U32 R16, R17, 0x4, R106 ;  /* 0x0000000411107825 */ /* 0x000fcc00078e006a */
[----:B------:R-:W2:Y:S01]  /*2960*/  LD.E R17, desc[UR12][R16.64] ;  /* 0x0000000c10117980 */ /* 0x000ea2000c101900 */
[----:B------:R-:W-:Y:S02]  /*2970*/  ISETP.NE.AND P4, PT, R15, 0x1, PT ;  /* 0x000000010f00780c */ /* 0x000fe40003f85270 */
[----:B--2---:R-:W-:-:S11]  /*2980*/  FMNMX R82, R82, R17, !PT ;  /* 0x0000001152527209 */ /* 0x004fd60007800000 */
[----:B------:R-:W-:Y:S05]  /*2990*/  @!P4 BRA `(.L_x_33) ;  /* 0x000000000024c947 */ /* 0x000fea0003800000 */
[----:B------:R-:W-:-:S04]  /*29a0*/  IADD3 R17, P4, PT, R32, R25, RZ ;  /* 0x0000001920117210 */ /* 0x000fc80007f9e0ff */
[----:B------:R-:W-:Y:S02]  /*29b0*/  IADD3.X R18, PT, PT, RZ, RZ, RZ, P4, !PT ;  /* 0x000000ffff127210 */ /* 0x000fe400027fe4ff */
[----:B------:R-:W-:-:S04]  /*29c0*/  LEA R16, P4, R17, UR8, 0x2 ;  /* 0x0000000811107c11 */ /* 0x000fc8000f8810ff */
[----:B------:R-:W-:-:S05]  /*29d0*/  LEA.HI.X R17, R17, UR17, R18, 0x2, P4 ;  /* 0x0000001111117c11 */ /* 0x000fca000a0f1412 */
[----:B------:R-:W2:Y:S04]  /*29e0*/  LD.E R19, desc[UR12][R16.64+0x4] ;  /* 0x0000040c10137980 */ /* 0x000ea8000c101900 */
[----:B------:R-:W3:Y:S01]  /*29f0*/  LD.E R21, desc[UR12][R16.64+0x8] ;  /* 0x0000080c10157980 */ /* 0x000ee2000c101900 */
[----:B------:R-:W-:Y:S02]  /*2a00*/  ISETP.NE.AND P4, PT, R15, 0x2, PT ;  /* 0x000000020f00780c */ /* 0x000fe40003f85270 */
[----:B--2---:R-:W-:-:S11]  /*2a10*/  FMNMX R82, R82, R19, !PT ;  /* 0x0000001352527209 */ /* 0x004fd60007800000 */
[----:B---3--:R-:W-:-:S07]  /*2a20*/  @P4 FMNMX R82, R82, R21, !PT ;  /* 0x0000001552524209 */ /* 0x008fce0007800000 */
.L_x_33:
[----:B------:R-:W-:Y:S05]  /*2a30*/  BSYNC.RECONVERGENT B1 ;  /* 0x0000000000017941 */ /* 0x000fea0003800200 */
.L_x_32:
[----:B------:R-:W-:Y:S01]  /*2a40*/  ISETP.GE.AND P4, PT, R11, 0x4, PT ;  /* 0x000000040b00780c */ /* 0x000fe20003f86270 */
[----:B------:R-:W-:Y:S01]  /*2a50*/  BSSY.RECONVERGENT B1, `(.L_x_38) ;  /* 0x000004a000017945 */ /* 0x000fe20003800200 */
[----:B-----5:R-:W-:Y:S01]  /*2a60*/  FMNMX R82, R33, R82, !PT ;  /* 0x0000005221527209 */ /* 0x020fe20007800000 */
[----:B0-----:R-:W-:Y:S01]  /*2a70*/  IMAD.MOV.U32 R20, RZ, RZ, RZ ;  /* 0x000000ffff147224 */ /* 0x001fe200078e00ff */
[----:B-1----:R-:W-:-:S09]  /*2a80*/  MOV R19, RZ ;  /* 0x000000ff00137202 */ /* 0x002fd20000000f00 */
[----:B------:R-:W-:Y:S05]  /*2a90*/  @!P4 BRA `(.L_x_39) ;  /* 0x000000040014c947 */ /* 0x000fea0003800000 */
[----:B------:R-:W-:Y:S01]  /*2aa0*/  BSSY.RECONVERGENT B2, `(.L_x_40) ;  /* 0x0000043000027945 */ /* 0x000fe20003800200 */
[----:B------:R-:W-:-:S07]  /*2ab0*/  CS2R R20, SRZ ;  /* 0x0000000000147805 */ /* 0x000fce000001ff00 */
.L_x_41:
[----:B------:R-:W-:-:S04]  /*2ac0*/  IMAD.IADD R23, R32, 0x1, R21 ;  /* 0x0000000120177824 */ /* 0x000fc800078e0215 */
[----:B0-----:R-:W-:-:S05]  /*2ad0*/  IMAD.WIDE.U32 R16, R23, 0x4, R106 ;  /* 0x0000000417107825 */ /* 0x001fca00078e006a */
[----:B------:R-:W2:Y:S01]  /*2ae0*/  LD.E R19, desc[UR12][R16.64] ;  /* 0x0000000c10137980 */ /* 0x000ea2000c101900 */
[----:B------:R-:W-:Y:S01]  /*2af0*/  MOV R28, 0x3bbb989d ;  /* 0x3bbb989d001c7802 */ /* 0x000fe20000000f00 */
[----:B------:R-:W-:Y:S02]  /*2b00*/  IMAD.MOV.U32 R29, RZ, RZ, 0x437c0000 ;  /* 0x437c0000ff1d7424 */ /* 0x000fe400078e00ff */
[----:B--2---:R-:W-:-:S04]  /*2b10*/  FADD R19, -R82, R19 ;  /* 0x0000001352137221 */ /* 0x004fc80000000100 */
[----:B------:R-:W-:-:S04]  /*2b20*/  FFMA.SAT R18, R19, R28, 0.5 ;  /* 0x3f00000013127423 */ /* 0x000fc8000000201c */
[----:B------:R-:W-:-:S04]  /*2b30*/  FFMA.RM R18, R18, R29, 12582913 ;  /* 0x4b40000112127423 */ /* 0x000fc8000000401d */
[C---:B------:R-:W-:Y:S01]  /*2b40*/  FADD R22, R18.reuse, -12583039 ;  /* 0xcb40007f12167421 */ /* 0x040fe20000000000 */
[----:B------:R-:W-:-:S03]  /*2b50*/  SHF.L.U32 R18, R18, 0x17, RZ ;  /* 0x0000001712127819 */ /* 0x000fc600000006ff */
[----:B------:R-:W-:-:S04]  /*2b60*/  FFMA R22, R19, 1.4426950216293334961, -R22 ;  /* 0x3fb8aa3b13167823 */ /* 0x000fc80000000816 */
[----:B------:R-:W-:-:S04]  /*2b70*/  FFMA R22, R19, 1.925963033500011079e-08, R22 ;  /* 0x32a5706013167823 */ /* 0x000fc80000000016 */
[----:B------:R-:W0:Y:S02]  /*2b80*/  MUFU.EX2 R19, R22 ;  /* 0x0000001600137308 */ /* 0x000e240000000800 */
[----:B0-----:R-:W-:Y:S01]  /*2b90*/  FMUL R25, R18, R19 ;  /* 0x0000001312197220 */ /* 0x001fe20000400000 */
[----:B------:R-:W-:Y:S01]  /*2ba0*/  MOV R19, UR16 ;  /* 0x0000001000137c02 */ /* 0x000fe20008000f00 */
[----:B------:R-:W-:-:S03]  /*2bb0*/  IMAD.U32 R18, RZ, RZ, UR6 ;  /* 0x00000006ff127e24 */ /* 0x000fc6000f8e00ff */
[----:B------:R-:W-:Y:S01]  /*2bc0*/  F2FP.F16.F32.PACK_AB R24, RZ, R25 ;  /* 0x00000019ff18723e */ /* 0x000fe200000000ff */
[----:B------:R-:W-:-:S03]  /*2bd0*/  IMAD.WIDE.U32 R18, R23, 0x2, R18 ;  /* 0x0000000217127825 */ /* 0x000fc600078e0012 */
[----:B------:R-:W-:-:S05]  /*2be0*/  PRMT R26, R24, 0x7610, R26 ;  /* 0x00007610181a7816 */ /* 0x000fca000000001a */
[----:B------:R0:W-:Y:S04]  /*2bf0*/  ST.E.U16 desc[UR12][R18.64], R26 ;  /* 0x0000001a12007985 */ /* 0x0001e8000c10150c */
[----:B------:R-:W2:Y:S02]  /*2c00*/  LD.E R23, desc[UR12][R16.64+0x4] ;  /* 0x0000040c10177980 */ /* 0x000ea4000c101900 */
[----:B--2---:R-:W-:-:S04]  /*2c10*/  FADD R23, -R82, R23 ;  /* 0x0000001752177221 */ /* 0x004fc80000000100 */
[----:B------:R-:W-:-:S04]  /*2c20*/  FFMA.SAT R22, R23, R28, 0.5 ;  /* 0x3f00000017167423 */ /* 0x000fc8000000201c */
[----:B------:R-:W-:-:S04]  /*2c30*/  FFMA.RM R22, R22, R29, 12582913 ;  /* 0x4b40000116167423 */ /* 0x000fc8000000401d */
[C---:B------:R-:W-:Y:S01]  /*2c40*/  FADD R24, R22.reuse, -12583039 ;  /* 0xcb40007f16187421 */ /* 0x040fe20000000000 */
[----:B------:R-:W-:-:S03]  /*2c50*/  IMAD.SHL.U32 R22, R22, 0x800000, RZ ;  /* 0x0080000016167824 */ /* 0x000fc600078e00ff */
[----:B------:R-:W-:-:S04]  /*2c60*/  FFMA R24, R23, 1.4426950216293334961, -R24 ;  /* 0x3fb8aa3b17187823 */ /* 0x000fc80000000818 */
[----:B------:R-:W-:-:S04]  /*2c70*/  FFMA R24, R23, 1.925963033500011079e-08, R24 ;  /* 0x32a5706017187823 */ /* 0x000fc80000000018 */
[----:B------:R-:W1:Y:S02]  /*2c80*/  MUFU.EX2 R23, R24 ;  /* 0x0000001800177308 */ /* 0x000e640000000800 */
[----:B-1----:R-:W-:-:S05]  /*2c90*/  FMUL R23, R22, R23 ;  /* 0x0000001716177220 */ /* 0x002fca0000400000 */
[----:B------:R-:W-:-:S04]  /*2ca0*/  F2FP.F16.F32.PACK_AB R22, RZ, R23 ;  /* 0x00000017ff16723e */ /* 0x000fc800000000ff */
[----:B------:R-:W-:-:S05]  /*2cb0*/  PRMT R30, R22, 0x7610, R30 ;  /* 0x00007610161e7816 */ /* 0x000fca000000001e */
[----:B------:R1:W-:Y:S04]  /*2cc0*/  ST.E.U16 desc[UR12][R18.64+0x2], R30 ;  /* 0x0000021e12007985 */ /* 0x0003e8000c10150c */
[----:B------:R-:W2:Y:S02]  /*2cd0*/  LD.E R27, desc[UR12][R16.64+0x8] ;  /* 0x0000080c101b7980 */ /* 0x000ea4000c101900 */
[----:B--2---:R-:W-:-:S04]  /*2ce0*/  FADD R27, -R82, R27 ;  /* 0x0000001b521b7221 */ /* 0x004fc80000000100 */
[----:B------:R-:W-:-:S04]  /*2cf0*/  FFMA.SAT R22, R27, R28, 0.5 ;  /* 0x3f0000001b167423 */ /* 0x000fc8000000201c */
[----:B------:R-:W-:-:S04]  /*2d00*/  FFMA.RM R22, R22, R29, 12582913 ;  /* 0x4b40000116167423 */ /* 0x000fc8000000401d */
[C---:B0-----:R-:W-:Y:S01]  /*2d10*/  FADD R26, R22.reuse, -12583039 ;  /* 0xcb40007f161a7421 */ /* 0x041fe20000000000 */
[----:B------:R-:W-:-:S03]  /*2d20*/  SHF.L.U32 R22, R22, 0x17, RZ ;  /* 0x0000001716167819 */ /* 0x000fc600000006ff */
[----:B------:R-:W-:-:S04]  /*2d30*/  FFMA R26, R27, 1.4426950216293334961, -R26 ;  /* 0x3fb8aa3b1b1a7823 */ /* 0x000fc8000000081a */
[----:B------:R-:W-:-:S04]  /*2d40*/  FFMA R26, R27, 1.925963033500011079e-08, R26 ;  /* 0x32a570601b1a7823 */ /* 0x000fc8000000001a */
[----:B------:R-:W0:Y:S02]  /*2d50*/  MUFU.EX2 R27, R26 ;  /* 0x0000001a001b7308 */ /* 0x000e240000000800 */
[----:B0-----:R-:W-:-:S05]  /*2d60*/  FMUL R27, R22, R27 ;  /* 0x0000001b161b7220 */ /* 0x001fca0000400000 */
[----:B------:R-:W-:-:S04]  /*2d70*/  F2FP.F16.F32.PACK_AB R22, RZ, R27 ;  /* 0x0000001bff16723e */ /* 0x000fc800000000ff */
[----:B-1----:R-:W-:-:S05]  /*2d80*/  PRMT R30, R22, 0x7610, R30 ;  /* 0x00007610161e7816 */ /* 0x002fca000000001e */
[----:B------:R0:W-:Y:S04]  /*2d90*/  ST.E.U16 desc[UR12][R18.64+0x4], R30 ;  /* 0x0000041e12007985 */ /* 0x0001e8000c10150c */
[----:B------:R-:W2:Y:S01]  /*2da0*/  LD.E R17, desc[UR12][R16.64+0xc] ;  /* 0x00000c0c10117980 */ /* 0x000ea2000c101900 */
[----:B------:R-:W-:Y:S01]  /*2db0*/  IADD3 R21, PT, PT, R21, 0x4, RZ ;  /* 0x0000000415157810 */ /* 0x000fe20007ffe0ff */
[----:B------:R-:W-:-:S03]  /*2dc0*/  FADD R20, R25, R20 ;  /* 0x0000001419147221 */ /* 0x000fc60000000000 */
[----:B------:R-:W-:Y:S01]  /*2dd0*/  ISETP.NE.AND P4, PT, R21, R80, PT ;  /* 0x000000501500720c */ /* 0x000fe20003f85270 */
[----:B------:R-:W-:-:S04]  /*2de0*/  FADD R20, R20, R23 ;  /* 0x0000001714147221 */ /* 0x000fc80000000000 */
[----:B------:R-:W-:Y:S01]  /*2df0*/  FADD R20, R20, R27 ;  /* 0x0000001b14147221 */ /* 0x000fe20000000000 */
[----:B--2---:R-:W-:-:S04]  /*2e00*/  FADD R22, -R82, R17 ;  /* 0x0000001152167221 */ /* 0x004fc80000000100 */
[----:B------:R-:W-:-:S04]  /*2e10*/  FFMA.SAT R24, R22, R28, 0.5 ;  /* 0x3f00000016187423 */ /* 0x000fc8000000201c */
[----:B------:R-:W-:-:S04]  /*2e20*/  FFMA.RM R24, R24, R29, 12582913 ;  /* 0x4b40000118187423 */ /* 0x000fc8000000401d */
[C---:B------:R-:W-:Y:S01]  /*2e30*/  FADD R29, R24.reuse, -12583039 ;  /* 0xcb40007f181d7421 */ /* 0x040fe20000000000 */
[----:B------:R-:W-:-:S03]  /*2e40*/  IMAD.SHL.U32 R24, R24, 0x800000, RZ ;  /* 0x0080000018187824 */ /* 0x000fc600078e00ff */
[----:B------:R-:W-:-:S04]  /*2e50*/  FFMA R29, R22, 1.4426950216293334961, -R29 ;  /* 0x3fb8aa3b161d7823 */ /* 0x000fc8000000081d */
[----:B------:R-:W-:-:S06]  /*2e60*/  FFMA R29, R22, 1.925963033500011079e-08, R29 ;  /* 0x32a57060161d7823 */ /* 0x000fcc000000001d */
[----:B------:R-:W1:Y:S02]  /*2e70*/  MUFU.EX2 R29, R29 ;  /* 0x0000001d001d7308 */ /* 0x000e640000000800 */
[----:B-1----:R-:W-:-:S04]  /*2e80*/  FMUL R31, R24, R29 ;  /* 0x0000001d181f7220 */ /* 0x002fc80000400000 */
[----:B------:R-:W-:Y:S01]  /*2e90*/  FADD R20, R20, R31 ;  /* 0x0000001f14147221 */ /* 0x000fe20000000000 */
[----:B------:R-:W-:-:S05]  /*2ea0*/  F2FP.F16.F32.PACK_AB R17, RZ, R31 ;  /* 0x0000001fff11723e */ /* 0x000fca00000000ff */
[----:B------:R0:W-:Y:S01]  /*2eb0*/  ST.E.U16 desc[UR12][R18.64+0x6], R17 ;  /* 0x0000061112007985 */ /* 0x0001e2000c10150c */
[----:B------:R-:W-:Y:S05]  /*2ec0*/  @P4 BRA `(.L_x_41) ;  /* 0xfffffff800fc4947 */ /* 0x000fea000383ffff */
[----:B------:R-:W-:Y:S05]  /*2ed0*/  BSYNC.RECONVERGENT B2 ;  /* 0x0000000000027941 */ /* 0x000fea0003800200 */
.L_x_40:
[----:B0-----:R-:W-:-:S07]  /*2ee0*/  IMAD.MOV.U32 R19, RZ, RZ, R80 ;  /* 0x000000ffff137224 */ /* 0x001fce00078e0050 */
.L_x_39:
[----:B------:R-:W-:Y:S05]  /*2ef0*/  BSYNC.RECONVERGENT B1 ;  /* 0x0000000000017941 */ /* 0x000fea0003800200 */
.L_x_38:
[----:B------:R-:W-:Y:S01]  /*2f00*/  ISETP.NE.AND P4, PT, R15, RZ, PT ;  /* 0x000000ff0f00720c */ /* 0x000fe20003f85270 */
[----:B------:R-:W-:-:S12]  /*2f10*/  BSSY.RECONVERGENT B1, `(.L_x_42) ;  /* 0x000003a000017945 */ /* 0x000fd80003800200 */
[----:B------:R-:W-:Y:S05]  /*2f20*/  @!P4 BRA `(.L_x_43) ;  /* 0x0000000000e0c947 */ /* 0x000fea0003800000 */
[----:B------:R-:W-:-:S05]  /*2f30*/  IADD3 R21, PT, PT, R32, R19, RZ ;  /* 0x0000001320157210 */ /* 0x000fca0007ffe0ff */
[----:B------:R-:W-:-:S06]  /*2f40*/  IMAD.WIDE.U32 R16, R21, 0x4, R106 ;  /* 0x0000000415107825 */ /* 0x000fcc00078e006a */
[----:B------:R0:W2:Y:S01]  /*2f50*/  LD.E R17, desc[UR12][R16.64] ;  /* 0x0000000c10117980 */ /* 0x0000a2000c101900 */
[----:B------:R-:W-:Y:S01]  /*2f60*/  IMAD.MOV.U32 R24, RZ, RZ, 0x3bbb989d ;  /* 0x3bbb989dff187424 */ /* 0x000fe200078e00ff */
[----:B------:R-:W-:Y:S02]  /*2f70*/  MOV R27, 0x437c0000 ;  /* 0x437c0000001b7802 */ /* 0x000fe40000000f00 */
[----:B------:R-:W-:Y:S02]  /*2f80*/  ISETP.NE.AND P4, PT, R15, 0x1, PT ;  /* 0x000000010f00780c */ /* 0x000fe40003f85270 */
[----:B0-----:R-:W-:Y:S01]  /*2f90*/  MOV R16, UR6 ;  /* 0x0000000600107c02 */ /* 0x001fe20008000f00 */
[----:B--2---:R-:W-:Y:S01]  /*2fa0*/  FADD R18, -R82, R17 ;  /* 0x0000001152127221 */ /* 0x004fe20000000100 */
[----:B------:R-:W-:-:S03]  /*2fb0*/  IMAD.U32 R17, RZ, RZ, UR16 ;  /* 0x00000010ff117e24 */ /* 0x000fc6000f8e00ff */
[----:B------:R-:W-:Y:S01]  /*2fc0*/  FFMA.SAT R22, R18, R24, 0.5 ;  /* 0x3f00000012167423 */ /* 0x000fe20000002018 */
[----:B------:R-:W-:-:S04]  /*2fd0*/  IMAD.WIDE.U32 R16, R21, 0x2, R16 ;  /* 0x0000000215107825 */ /* 0x000fc800078e0010 */
[----:B------:R-:W-:-:S04]  /*2fe0*/  FFMA.RM R22, R22, R27, 12582913 ;  /* 0x4b40000116167423 */ /* 0x000fc8000000401b */
[C---:B------:R-:W-:Y:S01]  /*2ff0*/  FADD R23, R22.reuse, -12583039 ;  /* 0xcb40007f16177421 */ /* 0x040fe20000000000 */
[----:B------:R-:W-:-:S03]  /*3000*/  IMAD.SHL.U32 R22, R22, 0x800000, RZ ;  /* 0x0080000016167824 */ /* 0x000fc600078e00ff */
[----:B------:R-:W-:-:S04]  /*3010*/  FFMA R23, R18, 1.4426950216293334961, -R23 ;  /* 0x3fb8aa3b12177823 */ /* 0x000fc80000000817 */
[----:B------:R-:W-:-:S06]  /*3020*/  FFMA R23, R18, 1.925963033500011079e-08, R23 ;  /* 0x32a5706012177823 */ /* 0x000fcc0000000017 */
[----:B------:R-:W0:Y:S02]  /*3030*/  MUFU.EX2 R23, R23 ;  /* 0x0000001700177308 */ /* 0x000e240000000800 */
[----:B0-----:R-:W-:-:S04]  /*3040*/  FMUL R25, R22, R23 ;  /* 0x0000001716197220 */ /* 0x001fc80000400000 */
[----:B------:R-:W-:Y:S01]  /*3050*/  FADD R20, R20, R25 ;  /* 0x0000001914147221 */ /* 0x000fe20000000000 */
[----:B------:R-:W-:-:S05]  /*3060*/  F2FP.F16.F32.PACK_AB R18, RZ, R25 ;  /* 0x00000019ff12723e */ /* 0x000fca00000000ff */
[----:B------:R0:W-:Y:S01]  /*3070*/  ST.E.U16 desc[UR12][R16.64], R18 ;  /* 0x0000001210007985 */ /* 0x0001e2000c10150c */
[----:B------:R-:W-:Y:S05]  /*3080*/  @!P4 BRA `(.L_x_43) ;  /* 0x000000000088c947 */ /* 0x000fea0003800000 */
[----:B------:R-:W-:-:S04]  /*3090*/  IADD3 R32, P4, PT, R32, R19, RZ ;  /* 0x0000001320207210 */ /* 0x000fc80007f9e0ff */
[----:B------:R-:W-:Y:S02]  /*30a0*/  IADD3.X R25, PT, PT, RZ, RZ, RZ, P4, !PT ;  /* 0x000000ffff197210 */ /* 0x000fe400027fe4ff */
[----:B0-----:R-:W-:-:S04]  /*30b0*/  LEA R16, P4, R32, UR8, 0x2 ;  /* 0x0000000820107c11 */ /* 0x001fc8000f8810ff */
[----:B------:R-:W-:-:S05]  /*30c0*/  LEA.HI.X R17, R32, UR17, R25, 0x2, P4 ;  /* 0x0000001120117c11 */ /* 0x000fca000a0f1419 */
        /* <DEDUP_REMOVED lines=8> */
[----:B------:R-:W0:Y:S02]  /*3150*/  MUFU.EX2 R19, R22 ;  /* 0x0000001600137308 */ /* 0x000e240000000800 */
[----:B0-----:R-:W-:Y:S01]  /*3160*/  FMUL R21, R18, R19 ;  /* 0x0000001312157220 */ /* 0x001fe20000400000 */
[----:B------:R-:W-:-:S03]  /*3170*/  LEA R18, P4, R32, UR6, 0x1 ;  /* 0x0000000620127c11 */ /* 0x000fc6000f8808ff */
[----:B------:R-:W-:Y:S01]  /*3180*/  FADD R20, R20, R21 ;  /* 0x0000001514147221 */ /* 0x000fe20000000000 */
[----:B------:R-:W-:Y:S02]  /*3190*/  F2FP.F16.F32.PACK_AB R23, RZ, R21 ;  /* 0x00000015ff17723e */ /* 0x000fe400000000ff */
[----:B------:R-:W-:Y:S02]  /*31a0*/  LEA.HI.X R19, R32, UR16, R25, 0x1, P4 ;  /* 0x0000001020137c11 */ /* 0x000fe4000a0f0c19 */
[----:B------:R-:W-:-:S03]  /*31b0*/  ISETP.NE.AND P4, PT, R15, 0x2, PT ;  /* 0x000000020f00780c */ /* 0x000fc60003f85270 */
[----:B------:R1:W-:Y:S10]  /*31c0*/  ST.E.U16 desc[UR12][R18.64+0x2], R23 ;  /* 0x0000021712007985 */ /* 0x0003f4000c10150c */
[----:B------:R-:W-:Y:S05]  /*31d0*/  @!P4 BRA `(.L_x_43) ;  /* 0x000000000034c947 */ /* 0x000fea0003800000 */
[----:B------:R-:W2:Y:S02]  /*31e0*/  LD.E R17, desc[UR12][R16.64+0x8] ;  /* 0x0000080c10117980 */ /* 0x000ea4000c101900 */
        /* <DEDUP_REMOVED lines=8> */
[----:B0-----:R-:W-:-:S04]  /*3270*/  FMUL R21, R22, R21 ;  /* 0x0000001516157220 */ /* 0x001fc80000400000 */
[----:B------:R-:W-:Y:S01]  /*3280*/  FADD R20, R20, R21 ;  /* 0x0000001514147221 */ /* 0x000fe20000000000 */
[----:B------:R-:W-:-:S05]  /*3290*/  F2FP.F16.F32.PACK_AB R17, RZ, R21 ;  /* 0x00000015ff11723e */ /* 0x000fca00000000ff */
[----:B------:R2:W-:Y:S02]  /*32a0*/  ST.E.U16 desc[UR12][R18.64+0x4], R17 ;  /* 0x0000041112007985 */ /* 0x0005e4000c10150c */
.L_x_43:
[----:B------:R-:W-:Y:S05]  /*32b0*/  BSYNC.RECONVERGENT B1 ;  /* 0x0000000000017941 */ /* 0x000fea0003800200 */
.L_x_42:
[----:B0-----:R-:W-:Y:S02]  /*32c0*/  IMAD.MOV.U32 R16, RZ, RZ, 0x3bbb989d ;  /* 0x3bbb989dff107424 */ /* 0x001fe400078e00ff */
[----:B------:R-:W-:Y:S01]  /*32d0*/  FADD R33, R33, -R82 ;  /* 0x8000005221217221 */ /* 0x000fe20000000000 */
[----:B--2---:R-:W-:Y:S01]  /*32e0*/  MOV R17, 0x437c0000 ;  /* 0x437c000000117802 */ /* 0x004fe20000000f00 */
[----:B------:R-:W-:Y:S01]  /*32f0*/  BSSY.RECONVERGENT B1, `(.L_x_44) ;  /* 0x000006e000017945 */ /* 0x000fe20003800200 */
[----:B------:R-:W-:Y:S01]  /*3300*/  ISETP.NE.AND P4, PT, R7, RZ, PT ;  /* 0x000000ff0700720c */ /* 0x000fe20003f85270 */
[----:B------:R-:W-:-:S04]  /*3310*/  FFMA.SAT R16, R33, R16, 0.5 ;  /* 0x3f00000021107423 */ /* 0x000fc80000002010 */
[----:B------:R-:W-:-:S04]  /*3320*/  FFMA.RM R16, R16, R17, 12582913 ;  /* 0x4b40000110107423 */ /* 0x000fc80000004011 */
[C---:B-1----:R-:W-:Y:S01]  /*3330*/  FADD R18, R16.reuse, -12583039 ;  /* 0xcb40007f10127421 */ /* 0x042fe20000000000 */
[----:B------:R-:W-:-:S03]  /*3340*/  IMAD.SHL.U32 R84, R16, 0x800000, RZ ;  /* 0x0080000010547824 */ /* 0x000fc600078e00ff */
[----:B------:R-:W-:-:S04]  /*3350*/  FFMA R18, R33, 1.4426950216293334961, -R18 ;  /* 0x3fb8aa3b21127823 */ /* 0x000fc80000000812 */
[----:B------:R-:W-:-:S04]  /*3360*/  FFMA R18, R33, 1.925963033500011079e-08, R18 ;  /* 0x32a5706021127823 */ /* 0x000fc80000000012 */
[----:B------:R-:W0:Y:S02]  /*3370*/  MUFU.EX2 R17, R18 ;  /* 0x0000001200117308 */ /* 0x000e240000000800 */
[----:B0-----:R-:W-:-:S04]  /*3380*/  FMUL R84, R84, R17 ;  /* 0x0000001154547220 */ /* 0x001fc80000400000 */
[----:B------:R-:W-:Y:S01]  /*3390*/  FFMA R83, R83, R84, R20 ;  /* 0x0000005453537223 */ /* 0x000fe20000000014 */
[----:B------:R-:W-:Y:S06]  /*33a0*/  @!P4 BRA `(.L_x_45) ;  /* 0x000000040088c947 */ /* 0x000fec0003800000 */
[----:B------:R-:W-:-:S05]  /*33b0*/  SHF.L.U32 R113, R81, 0x6, RZ ;  /* 0x0000000651717819 */ /* 0x000fca00000006ff */
[----:B------:R-:W-:-:S05]  /*33c0*/  IMAD.WIDE.U32 R112, R113, 0x4, R100 ;  /* 0x0000000471707825 */ /* 0x000fca00078e0064 */
[----:B------:R-:W2:Y:S04]  /*33d0*/  LD.E.128 R76, desc[UR12][R112.64] ;  /* 0x0000000c704c7980 */ /* 0x000ea8000c101d00 */
[----:B------:R-:W3:Y:S04]  /*33e0*/  LD.E.128 R72, desc[UR12][R112.64+0x10] ;  /* 0x0000100c70487980 */ /* 0x000ee8000c101d00 */
[----:B------:R-:W4:Y:S04]  /*33f0*/  LD.E.128 R56, desc[UR12][R112.64+0x20] ;  /* 0x0000200c70387980 */ /* 0x000f28000c101d00 */
[----:B------:R-:W5:Y:S04]  /*3400*/  LD.E.128 R68, desc[UR12][R112.64+0x30] ;  /* 0x0000300c70447980 */ /* 0x000f68000c101d00 */
        /* <DEDUP_REMOVED lines=11> */
[----:B------:R-:W5:Y:S01]  /*34c0*/  LD.E.128 R20, desc[UR12][R112.64+0xf0] ;  /* 0x0000f00c70147980 */ /* 0x000f62000c101d00 */
[C---:B--2---:R-:W-:Y:S01]  /*34d0*/  FMUL R76, R84.reuse, R76 ;  /* 0x0000004c544c7220 */ /* 0x044fe20000400000 */
[C---:B------:R-:W-:Y:S01]  /*34e0*/  FMUL R77, R84.reuse, R77 ;  /* 0x0000004d544d7220 */ /* 0x040fe20000400000 */
[C---:B------:R-:W-:Y:S01]  /*34f0*/  FMUL R78, R84.reuse, R78 ;  /* 0x0000004e544e7220 */ /* 0x040fe20000400000 */
[C---:B------:R-:W-:Y:S01]  /*3500*/  FMUL R79, R84.reuse, R79 ;  /* 0x0000004f544f7220 */ /* 0x040fe20000400000 */
[C---:B---3--:R-:W-:Y:S01]  /*3510*/  FMUL R72, R84.reuse, R72 ;  /* 0x0000004854487220 */ /* 0x048fe20000400000 */
[C---:B------:R-:W-:Y:S01]  /*3520*/  FMUL R73, R84.reuse, R73 ;  /* 0x0000004954497220 */ /* 0x040fe20000400000 */
[C---:B------:R-:W-:Y:S01]  /*3530*/  FMUL R74, R84.reuse, R74 ;  /* 0x0000004a544a7220 */ /* 0x040fe20000400000 */
[C---:B------:R-:W-:Y:S01]  /*3540*/  FMUL R75, R84.reuse, R75 ;  /* 0x0000004b544b7220 */ /* 0x040fe20000400000 */
[C---:B----4-:R-:W-:Y:S01]  /*3550*/  FMUL R56, R84.reuse, R56 ;  /* 0x0000003854387220 */ /* 0x050fe20000400000 */
[C---:B------:R-:W-:Y:S01]  /*3560*/  FMUL R57, R84.reuse, R57 ;  /* 0x0000003954397220 */ /* 0x040fe20000400000 */
[C---:B------:R-:W-:Y:S01]  /*3570*/  FMUL R58, R84.reuse, R58 ;  /* 0x0000003a543a7220 */ /* 0x040fe20000400000 */
[C---:B------:R-:W-:Y:S01]  /*3580*/  FMUL R59, R84.reuse, R59 ;  /* 0x0000003b543b7220 */ /* 0x040fe20000400000 */
[C---:B-----5:R-:W-:Y:S01]  /*3590*/  FMUL R68, R84.reuse, R68 ;  /* 0x0000004454447220 */ /* 0x060fe20000400000 */
[C---:B------:R-:W-:Y:S01]  /*35a0*/  FMUL R69, R84.reuse, R69 ;  /* 0x0000004554457220 */ /* 0x040fe20000400000 */
        /* <DEDUP_REMOVED lines=49> */
[----:B------:R-:W-:Y:S01]  /*38c0*/  FMUL R23, R84, R23 ;  /* 0x0000001754177220 */ /* 0x000fe20000400000 */
[----:B------:R0:W-:Y:S04]  /*38d0*/  ST.E.128 desc[UR12][R112.64], R76 ;  /* 0x0000004c70007985 */ /* 0x0001e8000c101d0c */
        /* <DEDUP_REMOVED lines=14> */
[----:B------:R0:W-:Y:S02]  /*39c0*/  ST.E.128 desc[UR12][R112.64+0xf0], R20 ;  /* 0x0000f01470007985 */ /* 0x0001e4000c101d0c */
.L_x_45:
[----:B------:R-:W-:Y:S05]  /*39d0*/  BSYNC.RECONVERGENT B1 ;  /* 0x0000000000017941 */ /* 0x000fea0003800200 */
.L_x_44:
[----:B------:R4:W-:Y:S01]  /*39e0*/  ST.E desc[UR12][R110.64], R82 ;  /* 0x000000526e007985 */ /* 0x0009e2000c10190c */
[----:B------:R-:W-:-:S03]  /*39f0*/  VIADD R81, R81, 0x20 ;  /* 0x0000002051517836 */ /* 0x000fc60000000000 */
[----:B------:R4:W-:Y:S02]  /*3a00*/  ST.E desc[UR12][R108.64], R83 ;  /* 0x000000536c007985 */ /* 0x0009e4000c10190c */
[----:B------:R-:W-:-:S13]  /*3a10*/  ISETP.GE.AND P4, PT, R81, R2, PT ;  /* 0x000000025100720c */ /* 0x000fda0003f86270 */
[----:B----4-:R-:W-:Y:S05]  /*3a20*/  @!P4 BRA `(.L_x_46) ;  /* 0xffffffe800a0c947 */ /* 0x010fea000383ffff */
.L_x_27:
[----:B------:R-:W-:Y:S05]  /*3a30*/  BSYNC.RECONVERGENT B0 ;  /* 0x0000000000007941 */ /* 0x000fea0003800200 */
.L_x_26:
[----:B------:R-:W-:Y:S01]  /*3a40*/  BAR.SYNC.DEFER_BLOCKING 0x0 ;  /* 0x0000000000007b1d */ /* 0x000fe20000010000 */
[----:B------:R-:W-:-:S13]  /*3a50*/  ISETP.GT.U32.AND P1, PT, R0, 0x17f, PT ;  /* 0x0000017f0000780c */ /* 0x000fda0003f24070 */
[----:B------:R-:W-:Y:S05]  /*3a60*/  @P1 BRA `(.L_x_47) ;  /* 0x0000000000101947 */ /* 0x000fea0003800000 */
[----:B------:R-:W4:Y:S01]  /*3a70*/  LDC R13, c[0x0][0x3a8] ;  /* 0x0000ea00ff0d7b82 */ /* 0x000f220000000800 */
[----:B------:R-:W-:-:S04]  /*3a80*/  SHF.L.U32 R12, R7, 0x5, RZ ;  /* 0x00000005070c7819 */ /* 0x000fc800000006ff */
[----:B----4-:R-:W-:-:S13]  /*3a90*/  ISETP.LT.AND P1, PT, R12, R13, PT ;  /* 0x0000000d0c00720c */ /* 0x010fda0003f21270 */
[----:B------:R-:W-:Y:S05]  /*3aa0*/  @!P2 BRA P1, `(.L_x_48) ;  /* 0x0000000c0004a947 */ /* 0x000fea0000800000 */
.L_x_47:
[----:B------:R-:W-:Y:S05]  /*3ab0*/  WARPSYNC.ALL ;  /* 0x0000000000007948 */ /* 0x000fea0003800000 */
[----:B------:R-:W-:Y:S01]  /*3ac0*/  BAR.SYNC.DEFER_BLOCKING 0x0 ;  /* 0x0000000000007b1d */ /* 0x000fe20000010000 */
[----:B------:R-:W-:Y:S01]  /*3ad0*/  ISETP.NE.AND P1, PT, R0, RZ, PT ;  /* 0x000000ff0000720c */ /* 0x000fe20003f25270 */
[----:B------:R-:W-:Y:S01]  /*3ae0*/  VIADD R7, R7, 0x1 ;  /* 0x0000000107077836 */ /* 0x000fe20000000000 */
[----:B------:R-:W-:-:S11]  /*3af0*/  IADD3 R11, PT, PT, R11, -0x20, RZ ;  /* 0xffffffe00b0b7810 */ /* 0x000fd60007ffe0ff */
[----:B------:R4:W-:Y:S01]  /*3b00*/  @!P1 ST.E.STRONG.SYS desc[UR12][R90.64], RZ ;  /* 0x000000ff5a009985 */ /* 0x0009e2000c11590c */
[----:B------:R-:W-:Y:S01]  /*3b10*/  BAR.SYNC.DEFER_BLOCKING 0x0 ;  /* 0x0000000000007b1d */ /* 0x000fe20000010000 */
[----:B------:R-:W-:-:S13]  /*3b20*/  ISETP.NE.AND P1, PT, R7, UR4, PT ;  /* 0x0000000407007c0c */ /* 0x000fda000bf25270 */
[----:B----4-:R-:W-:Y:S05]  /*3b30*/  @P1 BRA `(.L_x_49) ;  /* 0xffffffd800c81947 */ /* 0x010fea000383ffff */
.L_x_8:
[----:B-1----:R-:W-:-:S05]  /*3b40*/  IMAD.SHL.U32 R7, R2, 0x40, RZ ;  /* 0x0000004002077824 */ /* 0x002fca00078e00ff */
[----:B------:R-:W-:-:S13]  /*3b50*/  ISETP.GE.AND P0, PT, R0, R7, PT ;  /* 0x000000070000720c */ /* 0x000fda0003f06270 */
[----:B------:R-:W-:Y:S05]  /*3b60*/  @P0 EXIT ;  /* 0x000000000000094d */ /* 0x000fea0003800000 */
[----:B0--3--:R-:W-:Y:S01]  /*3b70*/  LOP3.LUT R16, RZ, R0, RZ, 0x33, !PT ;  /* 0x00000000ff107212 */ /* 0x009fe200078e33ff */
[----:B------:R-:W-:Y:S01]  /*3b80*/  BSSY.RECONVERGENT B0, `(.L_x_50) ;  /* 0x000002e000007945 */ /* 0x000fe20003800200 */
[----:B------:R-:W-:Y:S02]  /*3b90*/  LOP3.LUT R9, R0, 0x3f, RZ, 0xc0, !PT ;  /* 0x0000003f00097812 */ /* 0x000fe400078ec0ff */
[----:B------:R-:W-:-:S04]  /*3ba0*/  IADD3 R16, PT, PT, R16, R7, RZ ;  /* 0x0000000710107210 */ /* 0x000fc80007ffe0ff */
[----:B------:R-:W-:-:S04]  /*3bb0*/  LOP3.LUT R2, R16, 0x600, RZ, 0xc0, !PT ;  /* 0x0000060010027812 */ /* 0x000fc800078ec0ff */
[----:B------:R-:W-:-:S13]  /*3bc0*/  ISETP.NE.AND P0, PT, R2, 0x600, PT ;  /* 0x000006000200780c */ /* 0x000fda0003f05270 */
[----:B------:R-:W-:Y:S05]  /*3bd0*/  @!P0 BRA `(.L_x_51) ;  /* 0x0000000000a08947 */ /* 0x000fea0003800000 */
[----:B------:R-:W0:Y:S01]  /*3be0*/  LDC R19, c[0x0][0x3ac] ;  /* 0x0000eb00ff137b82 */ /* 0x000e220000000800 */
[----:B------:R-:W1:Y:S01]  /*3bf0*/  LDCU UR9, c[0x0][0x3ac] ;  /* 0x00007580ff0977ac */ /* 0x000e620008000800 */
[----:B------:R-:W-:Y:S02]  /*3c00*/  LEA.HI R2, R16, 0x1, RZ, 0x17 ;  /* 0x0000000110027811 */ /* 0x000fe400078fb8ff */
[----:B------:R-:W-:Y:S02]  /*3c10*/  SHF.R.U32.HI R6, RZ, 0x6, R0 ;  /* 0x00000006ff067819 */ /* 0x000fe40000011600 */
[----:B------:R-:W-:-:S03]  /*3c20*/  LOP3.LUT R4, R2, 0x3, RZ, 0xc0, !PT ;  /* 0x0000000302047812 */ /* 0x000fc600078ec0ff */
[----:B------:R-:W-:Y:S02]  /*3c30*/  IMAD R2, R5, 0x30, R6 ;  /* 0x0000003005027824 */ /* 0x000fe400078e0206 */
[----:B------:R-:W-:Y:S02]  /*3c40*/  IMAD.MOV R14, RZ, RZ, -R4 ;  /* 0x000000ffff0e7224 */ /* 0x000fe400078e0a04 */
[----:B-1----:R-:W-:-:S07]  /*3c50*/  IMAD R8, R2, UR9, R9 ;  /* 0x0000000902087c24 */ /* 0x002fce000f8e0209 */
.L_x_55:
[----:B------:R-:W-:-:S05]  /*3c60*/  IMAD.WIDE.U32 R10, R6, 0x4, R102 ;  /* 0x00000004060a7825 */ /* 0x000fca00078e0066 */
[----:B-1----:R-:W3:Y:S01]  /*3c70*/  LD.E R13, desc[UR12][R10.64] ;  /* 0x0000000c0a0d7980 */ /* 0x002ee2000c101900 */
[----:B------:R-:W-:Y:S01]  /*3c80*/  BSSY.RECONVERGENT B1, `(.L_x_52) ;  /* 0x000000d000017945 */ /* 0x000fe20003800200 */
[----:B---3--:R-:W-:-:S04]  /*3c90*/  IADD3 R2, PT, PT, R13, 0x1800000, RZ ;  /* 0x018000000d027810 */ /* 0x008fc80007ffe0ff */
[----:B------:R-:W-:-:S04]  /*3ca0*/  LOP3.LUT R2, R2, 0x7f800000, RZ, 0xc0, !PT ;  /* 0x7f80000002027812 */ /* 0x000fc800078ec0ff */
[----:B------:R-:W-:-:S13]  /*3cb0*/  ISETP.GT.U32.AND P0, PT, R2, 0x1ffffff, PT ;  /* 0x01ffffff0200780c */ /* 0x000fda0003f04070 */
[----:B------:R-:W-:Y:S05]  /*3cc0*/  @P0 BRA `(.L_x_53) ;  /* 0x0000000000100947 */ /* 0x000fea0003800000 */
[----:B------:R-:W-:Y:S01]  /*3cd0*/  IMAD.MOV.U32 R4, RZ, RZ, R13 ;  /* 0x000000ffff047224 */ /* 0x000fe200078e000d */
[----:B--2---:R-:W-:-:S07]  /*3ce0*/  MOV R15, 0x3d00 ;  /* 0x00003d00000f7802 */ /* 0x004fce0000000f00 */
[----:B0-----:R-:W-:Y:S05]  /*3cf0*/  CALL.REL.NOINC `($__internal_0_$__cuda_sm20_rcp_rn_f32_slowpath) ;  /* 0x0000000800a47944 */ /* 0x001fea0003c00000 */
[----:B------:R-:W-:Y:S05]  /*3d00*/  BRA `(.L_x_54) ;  /* 0x0000000000107947 */ /* 0x000fea0003800000 */
.L_x_53:
[----:B------:R-:W1:Y:S02]  /*3d10*/  MUFU.RCP R2, R13 ;  /* 0x0000000d00027308 */ /* 0x000e640000001000 */
[----:B-1----:R-:W-:-:S04]  /*3d20*/  FFMA R4, R13, R2, -1 ;  /* 0xbf8000000d047423 */ /* 0x002fc80000000002 */
[----:B------:R-:W-:-:S04]  /*3d30*/  FADD.FTZ R11, -R4, -RZ ;  /* 0x800000ff040b7221 */ /* 0x000fc80000010100 */
[----:B------:R-:W-:-:S07]  /*3d40*/  FFMA R2, R2, R11, R2 ;  /* 0x0000000b02027223 */ /* 0x000fce0000000002 */
.L_x_54:
[----:B------:R-:W-:Y:S05]  /*3d50*/  BSYNC.RECONVERGENT B1 ;  /* 0x0000000000017941 */ /* 0x000fea0003800200 */
.L_x_52:
[----:B------:R-:W-:-:S05]  /*3d60*/  LOP3.LUT R11, R9, 0x7fffffc0, R0, 0xf8, !PT ;  /* 0x7fffffc0090b7812 */ /* 0x000fca00078ef800 */
[----:B------:R-:W-:-:S06]  /*3d70*/  IMAD.WIDE.U32 R10, R11, 0x4, R100 ;  /* 0x000000040b0a7825 */ /* 0x000fcc00078e0064 */
[----:B------:R-:W3:Y:S01]  /*3d80*/  LD.E R11, desc[UR12][R10.64] ;  /* 0x0000000c0a0b7980 */ /* 0x000ee2000c101900 */
[----:B------:R-:W-:Y:S01]  /*3d90*/  IADD3 R4, P0, PT, R86, R8, RZ ;  /* 0x0000000856047210 */ /* 0x000fe20007f1e0ff */
[----:B------:R-:W-:Y:S01]  /*3da0*/  VIADD R6, R6, 0x8 ;  /* 0x0000000806067836 */ /* 0x000fe20000000000 */
[----:B------:R-:W-:Y:S02]  /*3db0*/  IADD3 R14, PT, PT, R14, 0x1, RZ ;  /* 0x000000010e0e7810 */ /* 0x000fe40007ffe0ff */
[----:B------:R-:W-:Y:S01]  /*3dc0*/  LEA.HI.X.SX32 R13, R8, R3, 0x1, P0 ;  /* 0x00000003080d7211 */ /* 0x000fe200000f0eff */
[----:B0-----:R-:W-:Y:S01]  /*3dd0*/  IMAD R8, R19, 0x8, R8 ;  /* 0x0000000813087824 */ /* 0x001fe200078e0208 */
[----:B------:R-:W-:Y:S02]  /*3de0*/  LEA R12, P0, R4, UR18, 0x1 ;  /* 0x00000012040c7c11 */ /* 0x000fe4000f8008ff */
[----:B------:R-:W-:Y:S02]  /*3df0*/  IADD3 R0, PT, PT, R0, 0x200, RZ ;  /* 0x0000020000007810 */ /* 0x000fe40007ffe0ff */
[----:B------:R-:W-:-:S02]  /*3e00*/  LEA.HI.X R13, R4, UR19, R13, 0x1, P0 ;  /* 0x00000013040d7c11 */ /* 0x000fc400080f0c0d */
[----:B------:R-:W-:Y:S01]  /*3e10*/  ISETP.NE.AND P0, PT, R14, RZ, PT ;  /* 0x000000ff0e00720c */ /* 0x000fe20003f05270 */
[----:B---3--:R-:W-:-:S05]  /*3e20*/  FMUL R2, R11, R2 ;  /* 0x000000020b027220 */ /* 0x008fca0000400000 */
[----:B------:R-:W-:-:S05]  /*3e30*/  F2FP.F16.F32.PACK_AB R2, RZ, R2 ;  /* 0x00000002ff02723e */ /* 0x000fca00000000ff */
[----:B------:R1:W-:Y:S02]  /*3e40*/  STG.E.U16 desc[UR12][R12.64], R2 ;  /* 0x000000020c007986 */ /* 0x0003e4000c10150c */
[----:B------:R-:W-:Y:S05]  /*3e50*/  @P0 BRA `(.L_x_55) ;  /* 0xfffffffc00800947 */ /* 0x000fea000383ffff */
.L_x_51:
[----:B------:R-:W-:Y:S05]  /*3e60*/  BSYNC.RECONVERGENT B0 ;  /* 0x0000000000007941 */ /* 0x000fea0003800200 */
.L_x_50:
[----:B------:R-:W-:-:S13]  /*3e70*/  ISETP.GE.U32.AND P0, PT, R16, 0x600, PT ;  /* 0x000006001000780c */ /* 0x000fda0003f06070 */
[----:B------:R-:W-:Y:S05]  /*3e80*/  @!P0 EXIT ;  /* 0x000000000000894d */ /* 0x000fea0003800000 */
[----:B------:R-:W-:Y:S01]  /*3e90*/  BSSY.RECONVERGENT B0, `(.L_x_56) ;  /* 0x0000081000007945 */ /* 0x000fe20003800200 */
[----:B------:R-:W-:-:S07]  /*3ea0*/  IADD3 R0, PT, PT, R0, 0x400, RZ ;  /* 0x0000040000007810 */ /* 0x000fce0007ffe0ff */
.L_x_69:
[----:B------:R-:W-:-:S05]  /*3eb0*/  VIADD R6, R0, 0xfffffc00 ;  /* 0xfffffc0000067836 */ /* 0x000fca0000000000 */
[----:B------:R-:W-:-:S05]  /*3ec0*/  SHF.R.U32.HI R8, RZ, 0x6, R6 ;  /* 0x00000006ff087819 */ /* 0x000fca0000011606 */
        /* <DEDUP_REMOVED lines=9> */
[----:B------:R-:W-:Y:S05]  /*3f60*/  CALL.REL.NOINC `($__internal_0_$__cuda_sm20_rcp_rn_f32_slowpath) ;  /* 0x0000000800087944 */ /* 0x000fea0003c00000 */
[----:B------:R-:W-:Y:S05]  /*3f70*/  BRA `(.L_x_59) ;  /* 0x0000000000107947 */ /* 0x000fea0003800000 */
.L_x_58:
[----:B------:R-:W0:Y:S02]  /*3f80*/  MUFU.RCP R2, R13 ;  /* 0x0000000d00027308 */ /* 0x000e240000001000 */
[----:B0-----:R-:W-:-:S04]  /*3f90*/  FFMA R4, R13, R2, -1 ;  /* 0xbf8000000d047423 */ /* 0x001fc80000000002 */
[----:B------:R-:W-:-:S04]  /*3fa0*/  FADD.FTZ R11, -R4, -RZ ;  /* 0x800000ff040b7221 */ /* 0x000fc80000010100 */
[----:B------:R-:W-:-:S07]  /*3fb0*/  FFMA R2, R2, R11, R2 ;  /* 0x0000000b02027223 */ /* 0x000fce0000000002 */
.L_x_59:
[----:B------:R-:W-:Y:S05]  /*3fc0*/  BSYNC.RECONVERGENT B1 ;  /* 0x0000000000017941 */ /* 0x000fea0003800200 */
.L_x_57:
[----:B------:R-:W-:-:S05]  /*3fd0*/  LOP3.LUT R11, R9, 0x7fffffc0, R6, 0xf8, !PT ;  /* 0x7fffffc0090b7812 */ /* 0x000fca00078ef806 */
[----:B------:R-:W-:-:S06]  /*3fe0*/  IMAD.WIDE.U32 R10, R11, 0x4, R100 ;  /* 0x000000040b0a7825 */ /* 0x000fcc00078e0064 */
[----:B------:R-:W3:Y:S01]  /*3ff0*/  LD.E R11, desc[UR12][R10.64] ;  /* 0x0000000c0a0b7980 */ /* 0x000ee2000c101900 */
[----:B------:R-:W-:Y:S01]  /*4000*/  IMAD R4, R5, 0x30, R8 ;  /* 0x0000003005047824 */ /* 0x000fe200078e0208 */
[----:B------:R-:W-:-:S03]  /*4010*/  IADD3 R8, PT, PT, R0, -0x200, RZ ;  /* 0xfffffe0000087810 */ /* 0x000fc60007ffe0ff */
[----:B------:R-:W-:Y:S01]  /*4020*/  IMAD R4, R4, UR22, R9 ;  /* 0x0000001604047c24 */ /* 0x000fe2000f8e0209 */
[----:B------:R-:W-:-:S04]  /*4030*/  SHF.R.U32.HI R14, RZ, 0x6, R8 ;  /* 0x00000006ff0e7819 */ /* 0x000fc80000011608 */
[----:B------:R-:W-:-:S04]  /*4040*/  IADD3 R6, P0, PT, R86, R4, RZ ;  /* 0x0000000456067210 */ /* 0x000fc80007f1e0ff */
[----:B------:R-:W-:Y:S02]  /*4050*/  LEA.HI.X.SX32 R13, R4, R3, 0x1, P0 ;  /* 0x00000003040d7211 */ /* 0x000fe400000f0eff */
[----:B------:R-:W-:-:S04]  /*4060*/  LEA R12, P0, R6, UR20, 0x1 ;  /* 0x00000014060c7c11 */ /* 0x000fc8000f8008ff */
[----:B------:R-:W-:Y:S01]  /*4070*/  LEA.HI.X R13, R6, UR21, R13, 0x1, P0 ;  /* 0x00000015060d7c11 */ /* 0x000fe200080f0c0d */
[----:B---3--:R-:W-:Y:S01]  /*4080*/  FMUL R2, R11, R2 ;  /* 0x000000020b027220 */ /* 0x008fe20000400000 */
[----:B------:R-:W-:-:S04]  /*4090*/  IMAD.WIDE.U32 R10, R14, 0x4, R102 ;  /* 0x000000040e0a7825 */ /* 0x000fc800078e0066 */
[----:B------:R-:W-:-:S04]  /*40a0*/  F2FP.F16.F32.PACK_AB R2, RZ, R2 ;  /* 0x00000002ff02723e */ /* 0x000fc800000000ff */
[----:B------:R-:W-:-:S05]  /*40b0*/  PRMT R6, R2, 0x7610, R6 ;  /* 0x0000761002067816 */ /* 0x000fca0000000006 */
[----:B------:R0:W-:Y:S04]  /*40c0*/  STG.E.U16 desc[UR12][R12.64], R6 ;  /* 0x000000060c007986 */ /* 0x0001e8000c10150c */
[----:B--2---:R-:W2:Y:S01]  /*40d0*/  LD.E R15, desc[UR12][R10.64] ;  /* 0x0000000c0a0f7980 */ /* 0x004ea2000c101900 */
[----:B------:R-:W-:Y:S01]  /*40e0*/  BSSY.RECONVERGENT B1, `(.L_x_60) ;  /* 0x000000d000017945 */ /* 0x000fe20003800200 */
[----:B--2---:R-:W-:-:S05]  /*40f0*/  VIADD R2, R15, 0x1800000 ;  /* 0x018000000f027836 */ /* 0x004fca0000000000 */
[----:B------:R-:W-:-:S04]  /*4100*/  LOP3.LUT R2, R2, 0x7f800000, RZ, 0xc0, !PT ;  /* 0x7f80000002027812 */ /* 0x000fc800078ec0ff */
[----:B------:R-:W-:-:S13]  /*4110*/  ISETP.GT.U32.AND P0, PT, R2, 0x1ffffff, PT ;  /* 0x01ffffff0200780c */ /* 0x000fda0003f04070 */
[----:B0-----:R-:W-:Y:S05]  /*4120*/  @P0 BRA `(.L_x_61) ;  /* 0x0000000000100947 */ /* 0x001fea0003800000 */
[----:B------:R-:W-:Y:S02]  /*4130*/  MOV R4, R15 ;  /* 0x0000000f00047202 */ /* 0x000fe40000000f00 */
[----:B------:R-:W-:-:S07]  /*4140*/  MOV R15, 0x4160 ;  /* 0x00004160000f7802 */ /* 0x000fce0000000f00 */
[----:B------:R-:W-:Y:S05]  /*4150*/  CALL.REL.NOINC `($__internal_0_$__cuda_sm20_rcp_rn_f32_slowpath) ;  /* 0x00000004008c7944 */ /* 0x000fea0003c00000 */
[----:B------:R-:W-:Y:S05]  /*4160*/  BRA `(.L_x_62) ;  /* 0x0000000000107947 */ /* 0x000fea0003800000 */
.L_x_61:
[----:B------:R-:W0:Y:S02]  /*4170*/  MUFU.RCP R2, R15 ;  /* 0x0000000f00027308 */ /* 0x000e240000001000 */
[----:B0-----:R-:W-:-:S04]  /*4180*/  FFMA R4, R15, R2, -1 ;  /* 0xbf8000000f047423 */ /* 0x001fc80000000002 */
[----:B------:R-:W-:-:S04]  /*4190*/  FADD.FTZ R11, -R4, -RZ ;  /* 0x800000ff040b7221 */ /* 0x000fc80000010100 */
[----:B------:R-:W-:-:S07]  /*41a0*/  FFMA R2, R2, R11, R2 ;  /* 0x0000000b02027223 */ /* 0x000fce0000000002 */
.L_x_62:
[----:B------:R-:W-:Y:S05]  /*41b0*/  BSYNC.RECONVERGENT B1 ;  /* 0x0000000000017941 */ /* 0x000fea0003800200 */
.L_x_60:
[----:B------:R-:W-:-:S05]  /*41c0*/  LOP3.LUT R11, R9, 0x7fffffc0, R8, 0xf8, !PT ;  /* 0x7fffffc0090b7812 */ /* 0x000fca00078ef808 */
[----:B------:R-:W-:-:S06]  /*41d0*/  IMAD.WIDE.U32 R10, R11, 0x4, R100 ;  /* 0x000000040b0a7825 */ /* 0x000fcc00078e0064 */
[----:B------:R-:W2:Y:S01]  /*41e0*/  LD.E R11, desc[UR12][R10.64] ;  /* 0x0000000c0a0b7980 */ /* 0x000ea2000c101900 */
[----:B------:R-:W-:Y:S01]  /*41f0*/  IMAD R4, R5, 0x30, R14 ;  /* 0x0000003005047824 */ /* 0x000fe200078e020e */
[----:B------:R-:W-:-:S03]  /*4200*/  SHF.R.U32.HI R14, RZ, 0x6, R0 ;  /* 0x00000006ff0e7819 */ /* 0x000fc60000011600 */
[----:B------:R-:W-:-:S05]  /*4210*/  IMAD R4, R4, UR22, R9 ;  /* 0x0000001604047c24 */ /* 0x000fca000f8e0209 */
[----:B------:R-:W-:-:S04]  /*4220*/  IADD3 R6, P0, PT, R86, R4, RZ ;  /* 0x0000000456067210 */ /* 0x000fc80007f1e0ff */
[----:B------:R-:W-:Y:S02]  /*4230*/  LEA.HI.X.SX32 R13, R4, R3, 0x1, P0 ;  /* 0x00000003040d7211 */ /* 0x000fe400000f0eff */
[----:B------:R-:W-:-:S04]  /*4240*/  LEA R12, P0, R6, UR20, 0x1 ;  /* 0x00000014060c7c11 */ /* 0x000fc8000f8008ff */
[----:B------:R-:W-:Y:S01]  /*4250*/  LEA.HI.X R13, R6, UR21, R13, 0x1, P0 ;  /* 0x00000015060d7c11 */ /* 0x000fe200080f0c0d */
[----:B--2---:R-:W-:Y:S01]  /*4260*/  FMUL R2, R11, R2 ;  /* 0x000000020b027220 */ /* 0x004fe20000400000 */
[----:B------:R-:W-:-:S04]  /*4270*/  IMAD.WIDE.U32 R10, R14, 0x4, R102 ;  /* 0x000000040e0a7825 */ /* 0x000fc800078e0066 */
[----:B------:R-:W-:-:S04]  /*4280*/  F2FP.F16.F32.PACK_AB R2, RZ, R2 ;  /* 0x00000002ff02723e */ /* 0x000fc800000000ff */
[----:B------:R-:W-:-:S05]  /*4290*/  PRMT R6, R2, 0x7610, R6 ;  /* 0x0000761002067816 */ /* 0x000fca0000000006 */
[----:B------:R0:W-:Y:S04]  /*42a0*/  STG.E.U16 desc[UR12][R12.64], R6 ;  /* 0x000000060c007986 */ /* 0x0001e8000c10150c */
[----:B------:R-:W2:Y:S01]  /*42b0*/  LD.E R15, desc[UR12][R10.64] ;  /* 0x0000000c0a0f7980 */ /* 0x000ea2000c101900 */
[----:B------:R-:W-:Y:S01]  /*42c0*/  BSSY.RECONVERGENT B1, `(.L_x_63) ;  /* 0x000000e000017945 */ /* 0x000fe20003800200 */
[----:B------:R-:W-:Y:S01]  /*42d0*/  IADD3 R8, PT, PT, R0, 0x200, RZ ;  /* 0x0000020000087810 */ /* 0x000fe20007ffe0ff */
[----:B--2---:R-:W-:-:S05]  /*42e0*/  VIADD R2, R15, 0x1800000 ;  /* 0x018000000f027836 */ /* 0x004fca0000000000 */
[----:B------:R-:W-:-:S04]  /*42f0*/  LOP3.LUT R2, R2, 0x7f800000, RZ, 0xc0, !PT ;  /* 0x7f80000002027812 */ /* 0x000fc800078ec0ff */
[----:B------:R-:W-:-:S13]  /*4300*/  ISETP.GT.U32.AND P0, PT, R2, 0x1ffffff, PT ;  /* 0x01ffffff0200780c */ /* 0x000fda0003f04070 */
[----:B0-----:R-:W-:Y:S05]  /*4310*/  @P0 BRA `(.L_x_64) ;  /* 0x0000000000100947 */ /* 0x001fea0003800000 */
[----:B------:R-:W-:Y:S01]  /*4320*/  IMAD.MOV.U32 R4, RZ, RZ, R15 ;  /* 0x000000ffff047224 */ /* 0x000fe200078e000f */
[----:B------:R-:W-:-:S07]  /*4330*/  MOV R15, 0x4350 ;  /* 0x00004350000f7802 */ /* 0x000fce0000000f00 */
[----:B------:R-:W-:Y:S05]  /*4340*/  CALL.REL.NOINC `($__internal_0_$__cuda_sm20_rcp_rn_f32_slowpath) ;  /* 0x0000000400107944 */ /* 0x000fea0003c00000 */
[----:B------:R-:W-:Y:S05]  /*4350*/  BRA `(.L_x_65) ;  /* 0x0000000000107947 */ /* 0x000fea0003800000 */
.L_x_64:
[----:B------:R-:W0:Y:S02]  /*4360*/  MUFU.RCP R2, R15 ;  /* 0x0000000f00027308 */ /* 0x000e240000001000 */
[----:B0-----:R-:W-:-:S04]  /*4370*/  FFMA R4, R15, R2, -1 ;  /* 0xbf8000000f047423 */ /* 0x001fc80000000002 */
[----:B------:R-:W-:-:S04]  /*4380*/  FADD.FTZ R11, -R4, -RZ ;  /* 0x800000ff040b7221 */ /* 0x000fc80000010100 */
[----:B------:R-:W-:-:S07]  /*4390*/  FFMA R2, R2, R11, R2 ;  /* 0x0000000b02027223 */ /* 0x000fce0000000002 */
.L_x_65:
[----:B------:R-:W-:Y:S05]  /*43a0*/  BSYNC.RECONVERGENT B1 ;  /* 0x0000000000017941 */ /* 0x000fea0003800200 */
.L_x_63:
        /* <DEDUP_REMOVED lines=17> */
[----:B--2---:R-:W-:-:S04]  /*44c0*/  IADD3 R2, PT, PT, R15, 0x1800000, RZ ;  /* 0x018000000f027810 */ /* 0x004fc80007ffe0ff */
[----:B------:R-:W-:-:S04]  /*44d0*/  LOP3.LUT R2, R2, 0x7f800000, RZ, 0xc0, !PT ;  /* 0x7f80000002027812 */ /* 0x000fc800078ec0ff */
[----:B------:R-:W-:-:S13]  /*44e0*/  ISETP.GT.U32.AND P0, PT, R2, 0x1ffffff, PT ;  /* 0x01ffffff0200780c */ /* 0x000fda0003f04070 */
[----:B0-----:R-:W-:Y:S05]  /*44f0*/  @P0 BRA `(.L_x_67) ;  /* 0x0000000000100947 */ /* 0x001fea0003800000 */
[----:B------:R-:W-:Y:S01]  /*4500*/  IMAD.MOV.U32 R4, RZ, RZ, R15 ;  /* 0x000000ffff047224 */ /* 0x000fe200078e000f */
[----:B------:R-:W-:-:S07]  /*4510*/  MOV R15, 0x4530 ;  /* 0x00004530000f7802 */ /* 0x000fce0000000f00 */
[----:B------:R-:W-:Y:S05]  /*4520*/  CALL.REL.NOINC `($__internal_0_$__cuda_sm20_rcp_rn_f32_slowpath) ;  /* 0x0000000000987944 */ /* 0x000fea0003c00000 */
[----:B------:R-:W-:Y:S05]  /*4530*/  BRA `(.L_x_68) ;  /* 0x0000000000107947 */ /* 0x000fea0003800000 */
.L_x_67:
[----:B------:R-:W0:Y:S02]  /*4540*/  MUFU.RCP R2, R15 ;  /* 0x0000000f00027308 */ /* 0x000e240000001000 */
[----:B0-----:R-:W-:-:S04]  /*4550*/  FFMA R4, R15, R2, -1 ;  /* 0xbf8000000f047423 */ /* 0x001fc80000000002 */
[----:B------:R-:W-:-:S04]  /*4560*/  FADD.FTZ R11, -R4, -RZ ;  /* 0x800000ff040b7221 */ /* 0x000fc80000010100 */
[----:B------:R-:W-:-:S07]  /*4570*/  FFMA R2, R2, R11, R2 ;  /* 0x0000000b02027223 */ /* 0x000fce0000000002 */
.L_x_68:
[----:B------:R-:W-:Y:S05]  /*4580*/  BSYNC.RECONVERGENT B1 ;  /* 0x0000000000017941 */ /* 0x000fea0003800200 */
.L_x_66:
[----:B------:R-:W-:-:S05]  /*4590*/  LOP3.LUT R11, R9, 0x7fffffc0, R8, 0xf8, !PT ;  /* 0x7fffffc0090b7812 */ /* 0x000fca00078ef808 */
[----:B------:R-:W-:-:S06]  /*45a0*/  IMAD.WIDE.U32 R10, R11, 0x4, R100 ;  /* 0x000000040b0a7825 */ /* 0x000fcc00078e0064 */
[----:B------:R-:W2:Y:S01]  /*45b0*/  LD.E R11, desc[UR12][R10.64] ;  /* 0x0000000c0a0b7980 */ /* 0x000ea2000c101900 */
[----:B------:R-:W-:-:S04]  /*45c0*/  IMAD R4, R5, 0x30, R14 ;  /* 0x0000003005047824 */ /* 0x000fc800078e020e */
[----:B------:R-:W-:-:S05]  /*45d0*/  IMAD R4, R4, UR22, R9 ;  /* 0x0000001604047c24 */ /* 0x000fca000f8e0209 */
[----:B------:R-:W-:-:S04]  /*45e0*/  IADD3 R6, P0, PT, R86, R4, RZ ;  /* 0x0000000456067210 */ /* 0x000fc80007f1e0ff */
[----:B------:R-:W-:Y:S02]  /*45f0*/  LEA.HI.X.SX32 R13, R4, R3, 0x1, P0 ;  /* 0x00000003040d7211 */ /* 0x000fe400000f0eff */
[----:B------:R-:W-:-:S04]  /*4600*/  LEA R12, P0, R6, UR20, 0x1 ;  /* 0x00000014060c7c11 */ /* 0x000fc8000f8008ff */
[----:B------:R-:W-:Y:S01]  /*4610*/  LEA.HI.X R13, R6, UR21, R13, 0x1, P0 ;  /* 0x00000015060d7c11 */ /* 0x000fe200080f0c0d */
[----:B--2---:R-:W-:-:S05]  /*4620*/  FMUL R2, R11, R2 ;  /* 0x000000020b027220 */ /* 0x004fca0000400000 */
[----:B------:R-:W-:-:S04]  /*4630*/  F2FP.F16.F32.PACK_AB R2, RZ, R2 ;  /* 0x00000002ff02723e */ /* 0x000fc800000000ff */
[----:B------:R-:W-:Y:S02]  /*4640*/  PRMT R6, R2, 0x7610, R6 ;  /* 0x0000761002067816 */ /* 0x000fe40000000006 */
[C---:B------:R-:W-:Y:S01]  /*4650*/  IADD3 R2, PT, PT, R0.reuse, 0x400, RZ ;  /* 0x0000040000027810 */ /* 0x040fe20007ffe0ff */
[----:B------:R-:W-:Y:S02]  /*4660*/  VIADD R0, R0, 0x800 ;  /* 0x0000080000007836 */ /* 0x000fe40000000000 */
[----:B------:R0:W-:Y:S01]  /*4670*/  STG.E.U16 desc[UR12][R12.64], R6 ;  /* 0x000000060c007986 */ /* 0x0001e2000c10150c */
[----:B------:R-:W-:-:S13]  /*4680*/  ISETP.GE.AND P0, PT, R2, R7, PT ;  /* 0x000000070200720c */ /* 0x000fda0003f06270 */
[----:B0-----:R-:W-:Y:S05]  /*4690*/  @!P0 BRA `(.L_x_69) ;  /* 0xfffffff800048947 */ /* 0x001fea000383ffff */
[----:B------:R-:W-:Y:S05]  /*46a0*/  BSYNC.RECONVERGENT B0 ;  /* 0x0000000000007941 */ /* 0x000fea0003800200 */
.L_x_56:
[----:B------:R-:W-:Y:S05]  /*46b0*/  EXIT ;  /* 0x000000000000794d */ /* 0x000fea0003800000 */
.L_x_48:
[----:B------:R-:W-:Y:S01]  /*46c0*/  IADD3 R0, PT, PT, -R12, R13, RZ ;  /* 0x0000000d0c007210 */ /* 0x000fe20007ffe1ff */
[----:B------:R-:W-:Y:S03]  /*46d0*/  BSSY B0, `(.L_x_70) ;  /* 0x000000a000007945 */ /* 0x000fe60003800000 */
[----:B------:R-:W-:-:S13]  /*46e0*/  ISETP.GE.AND P0, PT, R0, 0x1, PT ;  /* 0x000000010000780c */ /* 0x000fda0003f06270 */
[----:B------:R-:W-:Y:S05]  /*46f0*/  @!P0 BRA `(.L_x_71) ;  /* 0x00000000001c8947 */ /* 0x000fea0003800000 */
[----:B------:R-:W-:Y:S01]  /*4700*/  VIMNMX R3, PT, PT, R0, 0x20, PT ;  /* 0x0000002000037848 */ /* 0x000fe20003fe0100 */
[----:B------:R-:W-:-:S07]  /*4710*/  IMAD.MOV.U32 R0, RZ, RZ, 0x10 ;  /* 0x00000010ff007424 */ /* 0x000fce00078e00ff */
.L_x_72:
[CC--:B------:R-:W-:Y:S02]  /*4720*/  ISETP.GT.AND P0, PT, R0.reuse, R3.reuse, PT ;  /* 0x000000030000720c */ /* 0x0c0fe40003f04270 */
[C---:B------:R-:W-:Y:S02]  /*4730*/  ISETP.GE.AND P1, PT, R0.reuse, R3, PT ;  /* 0x000000030000720c */ /* 0x040fe40003f26270 */
[----:B------:R-:W-:-:S09]  /*4740*/  IADD3 R0, PT, PT, R0, 0x10, RZ ;  /* 0x0000001000007810 */ /* 0x000fd20007ffe0ff */
[----:B------:R-:W-:Y:S05]  /*4750*/  @!P0 WARPSYNC.ALL ;  /* 0x0000000000008948 */ /* 0x000fea0003800000 */
[----:B------:R-:W-:Y:S05]  /*4760*/  @!P1 BRA `(.L_x_72) ;  /* 0xfffffffc00ec9947 */ /* 0x000fea000383ffff */
.L_x_71:
[----:B------:R-:W-:Y:S05]  /*4770*/  BSYNC B0 ;  /* 0x0000000000007941 */ /* 0x000fea0003800000 */
.L_x_70:
[----:B0123--:R-:W-:Y:S05]  /*4780*/  BPT.TRAP 0x1 ;  /* 0x000000040000795c */ /* 0x00ffea0000300000 */
        .weak           $__internal_0_$__cuda_sm20_rcp_rn_f32_slowpath
        .type           $__internal_0_$__cuda_sm20_rcp_rn_f32_slowpath,@function
        .size           $__internal_0_$__cuda_sm20_rcp_rn_f32_slowpath,(.L_x_78 - $__internal_0_$__cuda_sm20_rcp_rn_f32_slowpath)
$__internal_0_$__cuda_sm20_rcp_rn_f32_slowpath:
[----:B------:R-:W-:Y:S01]  /*4790*/  IMAD.SHL.U32 R2, R4, 0x2, RZ ;  /* 0x0000000204027824 */ /* 0x000fe200078e00ff */
[----:B------:R-:W-:Y:S04]  /*47a0*/  BSSY.RECONVERGENT B2, `(.L_x_73) ;  /* 0x0000030000027945 */ /* 0x000fe80003800200 */
[----:B------:R-:W-:-:S04]  /*47b0*/  SHF.R.U32.HI R17, RZ, 0x18, R2 ;  /* 0x00000018ff117819 */ /* 0x000fc80000011602 */
[----:B------:R-:W-:-:S13]  /*47c0*/  ISETP.NE.U32.AND P0, PT, R17, RZ, PT ;  /* 0x000000ff1100720c */ /* 0x000fda0003f05070 */
[----:B------:R-:W-:Y:S05]  /*47d0*/  @P0 BRA `(.L_x_74) ;  /* 0x0000000000280947 */ /* 0x000fea0003800000 */
[----:B------:R-:W-:-:S04]  /*47e0*/  SHF.L.U32 R2, R4, 0x1, RZ ;  /* 0x0000000104027819 */ /* 0x000fc800000006ff */
[----:B------:R-:W-:-:S13]  /*47f0*/  ISETP.NE.AND P0, PT, R2, RZ, PT ;  /* 0x000000ff0200720c */ /* 0x000fda0003f05270 */
[----:B------:R-:W-:Y:S01]  /*4800*/  @P0 FFMA R11, R4, 1.84467440737095516160e+19, RZ ;  /* 0x5f800000040b0823 */ /* 0x000fe200000000ff */
[----:B------:R-:W-:Y:S08]  /*4810*/  @!P0 MUFU.RCP R10, R4 ;  /* 0x00000004000a8308 */ /* 0x000ff00000001000 */
[----:B------:R-:W0:Y:S02]  /*4820*/  @P0 MUFU.RCP R2, R11 ;  /* 0x0000000b00020308 */ /* 0x000e240000001000 */
[----:B0-----:R-:W-:-:S04]  /*4830*/  @P0 FFMA R12, R11, R2, -1 ;  /* 0xbf8000000b0c0423 */ /* 0x001fc80000000002 */
[----:B------:R-:W-:-:S04]  /*4840*/  @P0 FADD.FTZ R13, -R12, -RZ ;  /* 0x800000ff0c0d0221 */ /* 0x000fc80000010100 */
[----:B------:R-:W-:-:S04]  /*4850*/  @P0 FFMA R2, R2, R13, R2 ;  /* 0x0000000d02020223 */ /* 0x000fc80000000002 */
[----:B------:R-:W-:Y:S01]  /*4860*/  @P0 FFMA R10, R2, 1.84467440737095516160e+19, RZ ;  /* 0x5f800000020a0823 */ /* 0x000fe200000000ff */
[----:B------:R-:W-:Y:S06]  /*4870*/  BRA `(.L_x_75) ;  /* 0x0000000000887947 */ /* 0x000fec0003800000 */
.L_x_74:
[----:B------:R-:W-:-:S05]  /*4880*/  VIADD R18, R17, 0xffffff03 ;  /* 0xffffff0311127836 */ /* 0x000fca0000000000 */
[----:B------:R-:W-:-:S13]  /*4890*/  ISETP.GT.U32.AND P0, PT, R18, 0x1, PT ;  /* 0x000000011200780c */ /* 0x000fda0003f04070 */
[----:B------:R-:W-:Y:S05]  /*48a0*/  @P0 BRA `(.L_x_76) ;  /* 0x0000000000780947 */ /* 0x000fea0003800000 */
[----:B------:R-:W-:Y:S02]  /*48b0*/  LOP3.LUT R2, R4, 0x7fffff, RZ, 0xc0, !PT ;  /* 0x007fffff04027812 */ /* 0x000fe400078ec0ff */
[----:B------:R-:W-:Y:S02]  /*48c0*/  MOV R13, 0x3 ;  /* 0x00000003000d7802 */ /* 0x000fe40000000f00 */
[----:B------:R-:W-:Y:S02]  /*48d0*/  LOP3.LUT R2, R2, 0x3f800000, RZ, 0xfc, !PT ;  /* 0x3f80000002027812 */ /* 0x000fe400078efcff */
[----:B------:R-:W-:Y:S02]  /*48e0*/  SHF.L.U32 R13, R13, R18, RZ ;  /* 0x000000120d0d7219 */ /* 0x000fe400000006ff */
[----:B------:R-:W0:Y:S02]  /*48f0*/  MUFU.RCP R11, R2 ;  /* 0x00000002000b7308 */ /* 0x000e240000001000 */
[----:B0-----:R-:W-:-:S04]  /*4900*/  FFMA R10, R2, R11, -1 ;  /* 0xbf800000020a7423 */ /* 0x001fc8000000000b */
[----:B------:R-:W-:-:S04]  /*4910*/  FADD.FTZ R10, -R10, -RZ ;  /* 0x800000ff0a0a7221 */ /* 0x000fc80000010100 */
[CCC-:B------:R-:W-:Y:S01]  /*4920*/  FFMA.RM R12, R11.reuse, R10.reuse, R11.reuse ;  /* 0x0000000a0b0c7223 */ /* 0x1c0fe2000000400b */
[----:B------:R-:W-:-:S04]  /*4930*/  FFMA.RP R11, R11, R10, R11 ;  /* 0x0000000a0b0b7223 */ /* 0x000fc8000000800b */
[C---:B------:R-:W-:Y:S02]  /*4940*/  LOP3.LUT R10, R12.reuse, 0x7fffff, RZ, 0xc0, !PT ;  /* 0x007fffff0c0a7812 */ /* 0x040fe400078ec0ff */
[----:B------:R-:W-:Y:S02]  /*4950*/  FSETP.NEU.FTZ.AND P0, PT, R12, R11, PT ;  /* 0x0000000b0c00720b */ /* 0x000fe40003f1d000 */
[----:B------:R-:W-:Y:S02]  /*4960*/  LOP3.LUT R10, R10, 0x800000, RZ, 0xfc, !PT ;  /* 0x008000000a0a7812 */ /* 0x000fe400078efcff */
[----:B------:R-:W-:Y:S02]  /*4970*/  SEL R11, RZ, 0xffffffff, !P0 ;  /* 0xffffffffff0b7807 */ /* 0x000fe40004000000 */
[----:B------:R-:W-:-:S03]  /*4980*/  LOP3.LUT R13, R13, R10, RZ, 0xc0, !PT ;  /* 0x0000000a0d0d7212 */ /* 0x000fc600078ec0ff */
[----:B------:R-:W-:Y:S01]  /*4990*/  IMAD.MOV R11, RZ, RZ, -R11 ;  /* 0x000000ffff0b7224 */ /* 0x000fe200078e0a0b */
[----:B------:R-:W-:-:S04]  /*49a0*/  SHF.R.U32.HI R13, RZ, R18, R13 ;  /* 0x00000012ff0d7219 */ /* 0x000fc8000001160d */
[--C-:B------:R-:W-:Y:S01]  /*49b0*/  LOP3.LUT P1, RZ, R11, R18, R10.reuse, 0xf8, !PT ;  /* 0x000000120bff7212 */ /* 0x100fe2000782f80a */
[----:B------:R-:W-:Y:S01]  /*49c0*/  VIADD R11, R17, 0xffffff04 ;  /* 0xffffff04110b7836 */ /* 0x000fe20000000000 */
[C---:B------:R-:W-:Y:S02]  /*49d0*/  LOP3.LUT P0, RZ, R13.reuse, 0x1, RZ, 0xc0, !PT ;  /* 0x000000010dff7812 */ /* 0x040fe4000780c0ff */
[----:B------:R-:W-:Y:S02]  /*49e0*/  LOP3.LUT P2, RZ, R13, 0x2, RZ, 0xc0, !PT ;  /* 0x000000020dff7812 */ /* 0x000fe4000784c0ff */
[----:B------:R-:W-:Y:S02]  /*49f0*/  SHF.R.U32.HI R11, RZ, R11, R10 ;  /* 0x0000000bff0b7219 */ /* 0x000fe4000001160a */
[----:B------:R-:W-:Y:S02]  /*4a00*/  PLOP3.LUT P0, PT, P0, P1, P2, 0xe0, 0x0 ;  /* 0x000000000000781c */ /* 0x000fe40000703c20 */
[----:B------:R-:W-:-:S02]  /*4a10*/  LOP3.LUT P1, RZ, R4, 0x7fffff, RZ, 0xc0, !PT ;  /* 0x007fffff04ff7812 */ /* 0x000fc4000782c0ff */
[----:B------:R-:W-:-:S04]  /*4a20*/  SEL R2, RZ, 0x1, !P0 ;  /* 0x00000001ff027807 */ /* 0x000fc80004000000 */
[----:B------:R-:W-:-:S04]  /*4a30*/  IADD3 R2, PT, PT, -R2, RZ, RZ ;  /* 0x000000ff02027210 */ /* 0x000fc80007ffe1ff */
[----:B------:R-:W-:-:S13]  /*4a40*/  ISETP.GE.AND P0, PT, R2, RZ, PT ;  /* 0x000000ff0200720c */ /* 0x000fda0003f06270 */
[----:B------:R-:W-:-:S05]  /*4a50*/  @!P0 IADD3 R11, PT, PT, R11, 0x1, RZ ;  /* 0x000000010b0b8810 */ /* 0x000fca0007ffe0ff */
[----:B------:R-:W-:-:S05]  /*4a60*/  @!P1 IMAD.SHL.U32 R11, R11, 0x2, RZ ;  /* 0x000000020b0b9824 */ /* 0x000fca00078e00ff */
[----:B------:R-:W-:Y:S01]  /*4a70*/  LOP3.LUT R10, R11, 0x80000000, R4, 0xf8, !PT ;  /* 0x800000000b0a7812 */ /* 0x000fe200078ef804 */
[----:B------:R-:W-:Y:S06]  /*4a80*/  BRA `(.L_x_75) ;  /* 0x0000000000047947 */ /* 0x000fec0003800000 */
.L_x_76:
[----:B------:R0:W1:Y:S02]  /*4a90*/  MUFU.RCP R10, R4 ;  /* 0x00000004000a7308 */ /* 0x0000640000001000 */
.L_x_75:
[----:B------:R-:W-:Y:S05]  /*4aa0*/  BSYNC.RECONVERGENT B2 ;  /* 0x0000000000027941 */ /* 0x000fea0003800200 */
.L_x_73:
[----:B-1----:R-:W-:Y:S01]  /*4ab0*/  MOV R2, R10 ;  /* 0x0000000a00027202 */ /* 0x002fe20000000f00 */
[----:B------:R-:W-:Y:S01]  /*4ac0*/  IMAD.MOV.U32 R10, RZ, RZ, R15 ;  /* 0x000000ffff0a7224 */ /* 0x000fe200078e000f */
[----:B------:R-:W-:-:S04]  /*4ad0*/  MOV R11, 0x0 ;  /* 0x00000000000b7802 */ /* 0x000fc80000000f00 */
[----:B0-----:R-:W-:Y:S05]  /*4ae0*/  RET.REL.NODEC R10 `(_ZN9flashcore13v9_1_verified31fused_attention_verified_kernelEPK6__halfS3_S3_PS1_iiiif) ;  /* 0xffffffb40a447950 */ /* 0x001fea0003c3ffff */
.L_x_77:
[----:B------:R-:W-:-:S00]  /*4af0*/  BRA `(.L_x_77) ;  /* 0xfffffffc00fc7947 */ /* 0x000fc0000383ffff */
[----:B------:R-:W-:-:S00]  /*4b00*/  NOP ;  /* 0x0000000000007918 */ /* 0x000fc00000000000 */
[----:B------:R-:W-:-:S00]  /*4b10*/  NOP ;  /* 0x0000000000007918 */ /* 0x000fc00000000000 */
[----:B------:R-:W-:-:S00]  /*4b20*/  NOP ;  /* 0x0000000000007918 */ /* 0x000fc00000000000 */
[----:B------:R-:W-:-:S00]  /*4b30*/  NOP ;  /* 0x0000000000007918 */ /* 0x000fc00000000000 */
[----:B------:R-:W-:-:S00]  /*4b40*/  NOP ;  /* 0x0000000000007918 */ /* 0x000fc00000000000 */
[----:B------:R-:W-:-:S00]  /*4b50*/  NOP ;  /* 0x0000000000007918 */ /* 0x000fc00000000000 */
[----:B------:R-:W-:-:S00]  /*4b60*/  NOP ;  /* 0x0000000000007918 */ /* 0x000fc00000000000 */
[----:B------:R-:W-:-:S00]  /*4b70*/  NOP ;  /* 0x0000000000007918 */ /* 0x000fc00000000000 */
.L_x_78:


//--------------------- .nv.shared._ZN9flashcore13v9_1_verified31fused_attention_verified_kernelEPK6__halfS3_S3_PS1_iiiif --------------------------
	.section	.nv.shared._ZN9flashcore13v9_1_verified31fused_attention_verified_kernelEPK6__halfS3_S3_PS1_iiiif,"aw",@nobits
	.sectionflags	@""
	.align	16
	.zero		1024


//--------------------- .nv.shared.reserved.0     --------------------------
	.section	.nv.shared.reserved.0,"aw",@nobits
	.weak		__nv_reservedSMEM_offset_0_alias
	.size		__nv_reservedSMEM_offset_0_alias, 0, 64
	.other		__nv_reservedSMEM_offset_0_alias,@"STO_CUDA_RESERVED_SHARED STV_DEFAULT"
__nv_reservedSMEM_offset_0_alias:
	.zero		0
	.zero		64


//--------------------- .nv.constant0._ZN9flashcore13v9_1_verified31fused_attention_verified_kernelEPK6__halfS3_S3_PS1_iiiif --------------------------
	.section	.nv.constant0._ZN9flashcore13v9_1_verified31fused_attention_verified_kernelEPK6__halfS3_S3_PS1_iiiif,"a",@progbits
	.sectionflags	@""
	.align	4
.nv.constant0._ZN9flashcore13v9_1_verified31fused_attention_verified_kernelEPK6__halfS3_S3_PS1_iiiif:
	.zero		948


//--------------------- SYMBOLS --------------------------

	.type		.nv.reservedSmem.offset0,@object
	.size		.nv.reservedSmem.offset0,0x4
	.type		.nv.reservedSmem.cap,@object
	.size		.nv.reservedSmem.cap,0x4
